// auto-generated by cutlass_sweep.gemm — config: {"arch": "sm_90", "cluster_m": 2, "cluster_n": 2, "dtype": "e5m2", "dtype_b": "e5m2", "layout": "nt", "stages": 0, "tile_k": 128, "tile_m": 256, "tile_n": 64}
#include "cutlass/cutlass.h"
#include "cutlass/gemm/collective/collective_builder.hpp"
#include "cutlass/gemm/device/gemm_universal_adapter.h"
#include "cutlass/gemm/kernel/gemm_universal.hpp"
#include "cutlass/epilogue/collective/collective_builder.hpp"

using ElemA = cutlass::float_e5m2_t;
using ElemB = cutlass::float_e5m2_t;
using ElemCD = cutlass::float_e5m2_t;
using Acc  = float;
using TileShape    = cute::Shape<cute::_256, cute::_64, cute::_128>;
using ClusterShape = cute::Shape<cute::_2, cute::_2, cute::_1>;

using CollectiveEpilogue = typename cutlass::epilogue::collective::CollectiveBuilder<
    cutlass::arch::Sm90, cutlass::arch::OpClassTensorOp,
    TileShape, ClusterShape,
    cutlass::epilogue::collective::EpilogueTileAuto,
    Acc, Acc,
    ElemCD, cutlass::layout::RowMajor, 128 / cutlass::sizeof_bits<ElemCD>::value,
    ElemCD, cutlass::layout::RowMajor, 128 / cutlass::sizeof_bits<ElemCD>::value,
    cutlass::epilogue::collective::EpilogueScheduleAuto
  >::CollectiveOp;

using CollectiveMainloop = typename cutlass::gemm::collective::CollectiveBuilder<
    cutlass::arch::Sm90, cutlass::arch::OpClassTensorOp,
    ElemA, cutlass::layout::RowMajor, 128 / cutlass::sizeof_bits<ElemA>::value,
    ElemB, cutlass::layout::ColumnMajor, 128 / cutlass::sizeof_bits<ElemB>::value,
    Acc,
    TileShape, ClusterShape,
    cutlass::gemm::collective::StageCountAutoCarveout<static_cast<int>(sizeof(typename CollectiveEpilogue::SharedStorage))>,
    cutlass::gemm::collective::KernelScheduleAuto
  >::CollectiveOp;

using GemmKernel = cutlass::gemm::kernel::GemmUniversal<
    cute::Shape<int,int,int,int>,
    CollectiveMainloop,
    CollectiveEpilogue
>;
using Gemm = cutlass::gemm::device::GemmUniversalAdapter<GemmKernel>;

// Force the device kernel symbol into the cubin without needing a host main.
auto* _anchor = &cutlass::device_kernel<GemmKernel>;


// ===== COMPILED SASS (sm_90a) =====

	.target	sm_90a

	.elftype	@"ET_EXEC"


//--------------------- .note.nv.tkinfo           --------------------------
	.section	.note.nv.tkinfo,"",@"SHT_NOTE"
	.sectionflags	@"SHF_NOTE_NV_TKINFO"
	.tkinfo
        /*0018*/ 	.word	0x00000002
        /*0030*/ 	.string	""
        /*0030*/ 	.string	"ptxas"
        /*0030*/ 	.string	"Cuda compilation tools, release 13.0, V13.0.88"
        /*0030*/ 	.string	"Build cuda_13.0.r13.0/compiler.36424714_0"
        /*0030*/ 	.string	"-arch sm_90a -m 64 "



//--------------------- .note.nv.cuinfo           --------------------------
	.section	.note.nv.cuinfo,"",@"SHT_NOTE"
	.sectionflags	@"SHF_NOTE_NV_CUINFO"
        /*0018*/ 	.short	0x0002
        /*001a*/ 	.short	0x005a
        /*001c*/ 	.short	0x0082
	.zero		2


//--------------------- .nv.info                  --------------------------
	.section	.nv.info,"",@"SHT_CUDA_INFO"
	.align	4


	//----- nvinfo : EIATTR_REGCOUNT
	.align		4
        /*0000*/ 	.byte	0x04, 0x2f
        /*0002*/ 	.short	(.L_12 - .L_11)
	.align		4
.L_11:
        /*0004*/ 	.word	index@(_ZN7cutlass13device_kernelINS_4gemm6kernel13GemmUniversalIN4cute5tupleIJiiiiEEENS1_10collective13CollectiveMmaINS1_37MainloopSm90TmaGmmaWarpSpecializedFP8ILi5ENS5_IJNS4_1CILi2EEESB_NSA_ILi1EEEEEENS1_35KernelTmaWarpSpecializedCooperativeEEENS5_IJNSA_ILi256EEENSA_ILi64EEENSA_ILi128EEEEEENS_12float_e5m2_tENS5_IJlSC_lEEESK_SL_NS4_8TiledMMAINS4_8MMA_AtomIJNS4_4SM904GMMA30MMA_64x64x32_F32E5M2E5M2_SS_TNILNSP_7ScaleInE1ELSR_1EEEEEENS4_6LayoutINS5_IJSB_SC_SC_EEENS5_IJSC_NSA_ILi0EEESW_EEEEENS5_IJNS4_10UnderscoreESZ_SZ_EEEEENS4_23SM90_TMA_LOAD_MULTICASTENS4_14ComposedLayoutINS4_7SwizzleILi3ELi4ELi3EEENS4_18smem_ptr_flag_bitsILi8EEENSU_INS5_IJNSA_ILi8EEESI_EEENS5_IJSI_SC_EEEEEEEvNS4_8identityES12_S1C_vS1D_EENS_8epilogue10collective6detail29Sm90TmaWarpSpecializedAdapterINS1G_15DefaultEpilogueISK_SL_SL_NS1F_6thread17LinearCombinationISK_Li1EffLNS1K_9ScaleType4KindE0ELNS_15FloatRoundStyleE2ESK_EENS1_15EpilogueDefaultEEEEEvvEEEEvNT_6ParamsE)
        /*0008*/ 	.word	0x000000a8


	//----- nvinfo : EIATTR_FRAME_SIZE
	.align		4
.L_12:
        /*000c*/ 	.byte	0x04, 0x11
        /*000e*/ 	.short	(.L_14 - .L_13)
	.align		4
.L_13:
        /*0010*/ 	.word	index@(_ZN7cutlass13device_kernelINS_4gemm6kernel13GemmUniversalIN4cute5tupleIJiiiiEEENS1_10collective13CollectiveMmaINS1_37MainloopSm90TmaGmmaWarpSpecializedFP8ILi5ENS5_IJNS4_1CILi2EEESB_NSA_ILi1EEEEEENS1_35KernelTmaWarpSpecializedCooperativeEEENS5_IJNSA_ILi256EEENSA_ILi64EEENSA_ILi128EEEEEENS_12float_e5m2_tENS5_IJlSC_lEEESK_SL_NS4_8TiledMMAINS4_8MMA_AtomIJNS4_4SM904GMMA30MMA_64x64x32_F32E5M2E5M2_SS_TNILNSP_7ScaleInE1ELSR_1EEEEEENS4_6LayoutINS5_IJSB_SC_SC_EEENS5_IJSC_NSA_ILi0EEESW_EEEEENS5_IJNS4_10UnderscoreESZ_SZ_EEEEENS4_23SM90_TMA_LOAD_MULTICASTENS4_14ComposedLayoutINS4_7SwizzleILi3ELi4ELi3EEENS4_18smem_ptr_flag_bitsILi8EEENSU_INS5_IJNSA_ILi8EEESI_EEENS5_IJSI_SC_EEEEEEEvNS4_8identityES12_S1C_vS1D_EENS_8epilogue10collective6detail29Sm90TmaWarpSpecializedAdapterINS1G_15DefaultEpilogueISK_SL_SL_NS1F_6thread17LinearCombinationISK_Li1EffLNS1K_9ScaleType4KindE0ELNS_15FloatRoundStyleE2ESK_EENS1_15EpilogueDefaultEEEEEvvEEEEvNT_6ParamsE)
        /*0014*/ 	.word	0x00000000


	//----- nvinfo : EIATTR_MIN_STACK_SIZE
	.align		4
.L_14:
        /*0018*/ 	.byte	0x04, 0x12
        /*001a*/ 	.short	(.L_16 - .L_15)
	.align		4
.L_15:
        /*001c*/ 	.word	index@(_ZN7cutlass13device_kernelINS_4gemm6kernel13GemmUniversalIN4cute5tupleIJiiiiEEENS1_10collective13CollectiveMmaINS1_37MainloopSm90TmaGmmaWarpSpecializedFP8ILi5ENS5_IJNS4_1CILi2EEESB_NSA_ILi1EEEEEENS1_35KernelTmaWarpSpecializedCooperativeEEENS5_IJNSA_ILi256EEENSA_ILi64EEENSA_ILi128EEEEEENS_12float_e5m2_tENS5_IJlSC_lEEESK_SL_NS4_8TiledMMAINS4_8MMA_AtomIJNS4_4SM904GMMA30MMA_64x64x32_F32E5M2E5M2_SS_TNILNSP_7ScaleInE1ELSR_1EEEEEENS4_6LayoutINS5_IJSB_SC_SC_EEENS5_IJSC_NSA_ILi0EEESW_EEEEENS5_IJNS4_10UnderscoreESZ_SZ_EEEEENS4_23SM90_TMA_LOAD_MULTICASTENS4_14ComposedLayoutINS4_7SwizzleILi3ELi4ELi3EEENS4_18smem_ptr_flag_bitsILi8EEENSU_INS5_IJNSA_ILi8EEESI_EEENS5_IJSI_SC_EEEEEEEvNS4_8identityES12_S1C_vS1D_EENS_8epilogue10collective6detail29Sm90TmaWarpSpecializedAdapterINS1G_15DefaultEpilogueISK_SL_SL_NS1F_6thread17LinearCombinationISK_Li1EffLNS1K_9ScaleType4KindE0ELNS_15FloatRoundStyleE2ESK_EENS1_15EpilogueDefaultEEEEEvvEEEEvNT_6ParamsE)
        /*0020*/ 	.word	0x00000000
.L_16:


//--------------------- .nv.compat                --------------------------
	.section	.nv.compat,"",@"SHT_CUDA_COMPAT_INFO"
	.align	4
        /*0000*/ 	.byte	0x02, 0x09, 0x01, 0x00, 0x02, 0x02, 0x04, 0x00, 0x02, 0x05, 0x05, 0x00, 0x03, 0x07, 0x01, 0x01
        /*0010*/ 	.byte	0x02, 0x03, 0x01, 0x00, 0x02, 0x06, 0x01, 0x00, 0x04, 0x0b, 0x08, 0x00, 0x00, 0x00, 0x00, 0x00
        /*0020*/ 	.byte	0x00, 0x00, 0x00, 0x00


//--------------------- .nv.info._ZN7cutlass13device_kernelINS_4gemm6kernel13GemmUniversalIN4cute5tupleIJiiiiEEENS1_10collective13CollectiveMmaINS1_37MainloopSm90TmaGmmaWarpSpecializedFP8ILi5ENS5_IJNS4_1CILi2EEESB_NSA_ILi1EEEEEENS1_35KernelTmaWarpSpecializedCooperativeEEENS5_IJNSA_ILi256EEENSA_ILi64EEENSA_ILi128EEEEEENS_12float_e5m2_tENS5_IJlSC_lEEESK_SL_NS4_8TiledMMAINS4_8MMA_AtomIJNS4_4SM904GMMA30MMA_64x64x32_F32E5M2E5M2_SS_TNILNSP_7ScaleInE1ELSR_1EEEEEENS4_6LayoutINS5_IJSB_SC_SC_EEENS5_IJSC_NSA_ILi0EEESW_EEEEENS5_IJNS4_10UnderscoreESZ_SZ_EEEEENS4_23SM90_TMA_LOAD_MULTICASTENS4_14ComposedLayoutINS4_7SwizzleILi3ELi4ELi3EEENS4_18smem_ptr_flag_bitsILi8EEENSU_INS5_IJNSA_ILi8EEESI_EEENS5_IJSI_SC_EEEEEEEvNS4_8identityES12_S1C_vS1D_EENS_8epilogue10collective6detail29Sm90TmaWarpSpecializedAdapterINS1G_15DefaultEpilogueISK_SL_SL_NS1F_6thread17LinearCombinationISK_Li1EffLNS1K_9ScaleType4KindE0ELNS_15FloatRoundStyleE2ESK_EENS1_15EpilogueDefaultEEEEEvvEEEEvNT_6ParamsE --------------------------
	.section	.nv.info._ZN7cutlass13device_kernelINS_4gemm6kernel13GemmUniversalIN4cute5tupleIJiiiiEEENS1_10collective13CollectiveMmaINS1_37MainloopSm90TmaGmmaWarpSpecializedFP8ILi5ENS5_IJNS4_1CILi2EEESB_NSA_ILi1EEEEEENS1_35KernelTmaWarpSpecializedCooperativeEEENS5_IJNSA_ILi256EEENSA_ILi64EEENSA_ILi128EEEEEENS_12float_e5m2_tENS5_IJlSC_lEEESK_SL_NS4_8TiledMMAINS4_8MMA_AtomIJNS4_4SM904GMMA30MMA_64x64x32_F32E5M2E5M2_SS_TNILNSP_7ScaleInE1ELSR_1EEEEEENS4_6LayoutINS5_IJSB_SC_SC_EEENS5_IJSC_NSA_ILi0EEESW_EEEEENS5_IJNS4_10UnderscoreESZ_SZ_EEEEENS4_23SM90_TMA_LOAD_MULTICASTENS4_14ComposedLayoutINS4_7SwizzleILi3ELi4ELi3EEENS4_18smem_ptr_flag_bitsILi8EEENSU_INS5_IJNSA_ILi8EEESI_EEENS5_IJSI_SC_EEEEEEEvNS4_8identityES12_S1C_vS1D_EENS_8epilogue10collective6detail29Sm90TmaWarpSpecializedAdapterINS1G_15DefaultEpilogueISK_SL_SL_NS1F_6thread17LinearCombinationISK_Li1EffLNS1K_9ScaleType4KindE0ELNS_15FloatRoundStyleE2ESK_EENS1_15EpilogueDefaultEEEEEvvEEEEvNT_6ParamsE,"",@"SHT_CUDA_INFO"
	.sectionflags	@""
	.align	4


	//----- nvinfo : EIATTR_CUDA_API_VERSION
	.align		4
        /*0000*/ 	.byte	0x04, 0x37
        /*0002*/ 	.short	(.L_18 - .L_17)
.L_17:
        /*0004*/ 	.word	0x00000082


	//----- nvinfo : EIATTR_KPARAM_INFO
	.align		4
.L_18:
        /*0008*/ 	.byte	0x04, 0x17
        /*000a*/ 	.short	(.L_20 - .L_19)
.L_19:
        /*000c*/ 	.word	0x00000000
        /*0010*/ 	.short	0x0000
        /*0012*/ 	.short	0x0070
        /*0014*/ 	.byte	0x00, 0xf0, 0x01, 0x10


	//----- nvinfo : EIATTR_SPARSE_MMA_MASK
	.align		4
.L_20:
        /*0018*/ 	.byte	0x03, 0x50
        /*001a*/ 	.short	0x0000


	//----- nvinfo : EIATTR_MAXREG_COUNT
	.align		4
        /*001c*/ 	.byte	0x03, 0x1b
        /*001e*/ 	.short	0x00a8


	//----- nvinfo : EIATTR_NUM_BARRIERS
	.align		4
        /*0020*/ 	.byte	0x02, 0x4c
        /*0022*/ 	.byte	0x01
	.zero		1


	//----- nvinfo : EIATTR_MERCURY_ISA_VERSION
	.align		4
        /*0024*/ 	.byte	0x03, 0x5f
        /*0026*/ 	.short	0x0101


	//----- nvinfo : EIATTR_INT_WARP_WIDE_INSTR_OFFSETS
	.align		4
        /*0028*/ 	.byte	0x04, 0x31
        /*002a*/ 	.short	(.L_22 - .L_21)


	//   ....[0]....
.L_21:
        /*002c*/ 	.word	0x000004c0


	//   ....[1]....
        /*0030*/ 	.word	0x000004f0


	//   ....[2]....
        /*0034*/ 	.word	0x00000670


	//----- nvinfo : EIATTR_COOP_GROUP_MASK_REGIDS
	.align		4
.L_22:
        /*0038*/ 	.byte	0x04, 0x29
        /*003a*/ 	.short	(.L_24 - .L_23)


	//   ....[0]....
.L_23:
        /*003c*/ 	.word	0xffffffff


	//   ....[1]....
        /*0040*/ 	.word	0xffffffff


	//   ....[2]....
        /*0044*/ 	.word	0xffffffff


	//   ....[3]....
        /*0048*/ 	.word	0xffffffff


	//   ....[4]....
        /*004c*/ 	.word	0xffffffff


	//   ....[5]....
        /*0050*/ 	.word	0xffffffff


	//----- nvinfo : EIATTR_COOP_GROUP_INSTR_OFFSETS
	.align		4
.L_24:
        /*0054*/ 	.byte	0x04, 0x28
        /*0056*/ 	.short	(.L_26 - .L_25)


	//   ....[0]....
.L_25:
        /*0058*/ 	.word	0x00000060


	//   ....[1]....
        /*005c*/ 	.word	0x00000070


	//   ....[2]....
        /*0060*/ 	.word	0x00000130


	//   ....[3]....
        /*0064*/ 	.word	0x000002f0


	//   ....[4]....
        /*0068*/ 	.word	0x00000810


	//   ....[5]....
        /*006c*/ 	.word	0x00001290


	//----- nvinfo : EIATTR_REG_RECONFIG
	.align		4
.L_26:
        /*0070*/ 	.byte	0x01, 0x54
	.zero		2


	//----- nvinfo : EIATTR_MBARRIER_INSTR_OFFSETS
	.align		4
        /*0074*/ 	.byte	0x04, 0x39
        /*0076*/ 	.short	(.L_28 - .L_27)


	//   ....[0]....
.L_27:
        /*0078*/ 	.word	0x00000230
        /*007c*/ 	.word	0x000000ff
        /*0080*/ 	.word	0x00000000
        /*0084*/ 	.short	0x0100
        /*0086*/ 	.byte	0x08
	.zero		1


	//   ....[1]....
        /*0088*/ 	.word	0x00000240
        /*008c*/ 	.word	0x000000ff
        /*0090*/ 	.word	0x00000028
        /*0094*/ 	.short	0x0100
        /*0096*/ 	.byte	0x08
	.zero		1


	//   ....[2]....
        /*0098*/ 	.word	0x00000250
        /*009c*/ 	.word	0x000000ff
        /*00a0*/ 	.word	0x00000008
        /*00a4*/ 	.short	0x0100
        /*00a6*/ 	.byte	0x08
	.zero		1


	//   ....[3]....
        /*00a8*/ 	.word	0x00000260
        /*00ac*/ 	.word	0x000000ff
        /*00b0*/ 	.word	0x00000030
        /*00b4*/ 	.short	0x0100
        /*00b6*/ 	.byte	0x08
	.zero		1


	//   ....[4]....
        /*00b8*/ 	.word	0x00000270
        /*00bc*/ 	.word	0x000000ff
        /*00c0*/ 	.word	0x00000010
        /*00c4*/ 	.short	0x0100
        /*00c6*/ 	.byte	0x08
	.zero		1


	//   ....[5]....
        /*00c8*/ 	.word	0x00000280
        /*00cc*/ 	.word	0x000000ff
        /*00d0*/ 	.word	0x00000038
        /*00d4*/ 	.short	0x0100
        /*00d6*/ 	.byte	0x08
	.zero		1


	//   ....[6]....
        /*00d8*/ 	.word	0x00000290
        /*00dc*/ 	.word	0x000000ff
        /*00e0*/ 	.word	0x00000018
        /*00e4*/ 	.short	0x0100
        /*00e6*/ 	.byte	0x08
	.zero		1


	//   ....[7]....
        /*00e8*/ 	.word	0x000002a0
        /*00ec*/ 	.word	0x000000ff
        /*00f0*/ 	.word	0x00000040
        /*00f4*/ 	.short	0x0100
        /*00f6*/ 	.byte	0x08
	.zero		1


	//   ....[8]....
        /*00f8*/ 	.word	0x000002b0
        /*00fc*/ 	.word	0x000000ff
        /*0100*/ 	.word	0x00000020
        /*0104*/ 	.short	0x0100
        /*0106*/ 	.byte	0x08
	.zero		1


	//   ....[9]....
        /*0108*/ 	.word	0x000002c0
        /*010c*/ 	.word	0x000000ff
        /*0110*/ 	.word	0x00000048
        /*0114*/ 	.short	0x0100
        /*0116*/ 	.byte	0x08
	.zero		1


	//   ....[10]....
        /*0118*/ 	.word	0x00000700
        /*011c*/ 	.word	0x000000ff
        /*0120*/ 	.word	0x00000060
        /*0124*/ 	.short	0x0100
        /*0126*/ 	.byte	0x06
	.zero		1


	//   ....[11]....
        /*0128*/ 	.word	0x000007a0
        /*012c*/ 	.word	0x000000ff
        /*0130*/ 	.word	0x00000068
        /*0134*/ 	.short	0x0100
        /*0136*/ 	.byte	0x06
	.zero		1


	//   ....[12]....
        /*0138*/ 	.word	0x000017c0
        /*013c*/ 	.word	0x000000ff
        /*0140*/ 	.word	0x00000000
        /*0144*/ 	.short	0x010a
        /*0146*/ 	.byte	0x06
	.zero		1


	//   ....[13]....
        /*0148*/ 	.word	0x00001800
        /*014c*/ 	.word	0x000000ff
        /*0150*/ 	.word	0x00000000
        /*0154*/ 	.short	0x010a
        /*0156*/ 	.byte	0x06
	.zero		1


	//   ....[14]....
        /*0158*/ 	.word	0x000022f0
        /*015c*/ 	.word	0x000000ff
        /*0160*/ 	.word	0x00000000
        /*0164*/ 	.short	0x010a
        /*0166*/ 	.byte	0x0d
	.zero		1


	//   ....[15]....
        /*0168*/ 	.word	0x00002330
        /*016c*/ 	.word	0x000000ff
        /*0170*/ 	.word	0x00000000
        /*0174*/ 	.short	0x010a
        /*0176*/ 	.byte	0x0d
	.zero		1


	//   ....[16]....
        /*0178*/ 	.word	0x00002b20
        /*017c*/ 	.word	0x0000000e
        /*0180*/ 	.word	0x00000000
        /*0184*/ 	.short	0x0101
        /*0186*/ 	.byte	0x3f
	.zero		1


	//   ....[17]....
        /*0188*/ 	.word	0x000031c0
        /*018c*/ 	.word	0x0000000c
        /*0190*/ 	.word	0x00000000
        /*0194*/ 	.short	0x0101
        /*0196*/ 	.byte	0x3f
	.zero		1


	//   ....[18]....
        /*0198*/ 	.word	0x00008d10
        /*019c*/ 	.word	0x00000014
        /*01a0*/ 	.word	0x00000028
        /*01a4*/ 	.short	0x010a
        /*01a6*/ 	.byte	0x3f
	.zero		1


	//   ....[19]....
        /*01a8*/ 	.word	0x000090b0
        /*01ac*/ 	.word	0x00000008
        /*01b0*/ 	.word	0x00000068
        /*01b4*/ 	.short	0x0101
        /*01b6*/ 	.byte	0x3f
	.zero		1


	//   ....[20]....
        /*01b8*/ 	.word	0x000097d0
        /*01bc*/ 	.word	0x00000006
        /*01c0*/ 	.word	0x00000000
        /*01c4*/ 	.short	0x010a
        /*01c6*/ 	.byte	0x3f
	.zero		1


	//   ....[21]....
        /*01c8*/ 	.word	0x00009850
        /*01cc*/ 	.word	0x00000007
        /*01d0*/ 	.word	0x00000000
        /*01d4*/ 	.short	0x010a
        /*01d6*/ 	.byte	0x3f
	.zero		1


	//   ....[22]....
        /*01d8*/ 	.word	0x000098e0
        /*01dc*/ 	.word	0x0000000a
        /*01e0*/ 	.word	0x00000000
        /*01e4*/ 	.short	0x010a
        /*01e6*/ 	.byte	0x3f
	.zero		1


	//   ....[23]....
        /*01e8*/ 	.word	0x00009970
        /*01ec*/ 	.word	0x0000000b
        /*01f0*/ 	.word	0x00000000
        /*01f4*/ 	.short	0x010a
        /*01f6*/ 	.byte	0x3f
	.zero		1


	//   ....[24]....
        /*01f8*/ 	.word	0x00009a00
        /*01fc*/ 	.word	0x00000003
        /*0200*/ 	.word	0x00000000
        /*0204*/ 	.short	0x010a
        /*0206*/ 	.byte	0x3f
	.zero		1


	//   ....[25]....
        /*0208*/ 	.word	0x00009a70
        /*020c*/ 	.word	0x0000000d
        /*0210*/ 	.word	0x00000000
        /*0214*/ 	.short	0x010a
        /*0216*/ 	.byte	0x3f
	.zero		1


	//   ....[26]....
        /*0218*/ 	.word	0x00009ad0
        /*021c*/ 	.word	0x0000000f
        /*0220*/ 	.word	0x00000000
        /*0224*/ 	.short	0x010a
        /*0226*/ 	.byte	0x3f
	.zero		1


	//   ....[27]....
        /*0228*/ 	.word	0x00009ba0
        /*022c*/ 	.word	0x00000014
        /*0230*/ 	.word	0x00000028
        /*0234*/ 	.short	0x010a
        /*0236*/ 	.byte	0x3f
	.zero		1


	//   ....[28]....
        /*0238*/ 	.word	0x00009c70
        /*023c*/ 	.word	0x00000006
        /*0240*/ 	.word	0x00000000
        /*0244*/ 	.short	0x010a
        /*0246*/ 	.byte	0x3f
	.zero		1


	//   ....[29]....
        /*0248*/ 	.word	0x00009cc0
        /*024c*/ 	.word	0x00000007
        /*0250*/ 	.word	0x00000000
        /*0254*/ 	.short	0x010a
        /*0256*/ 	.byte	0x3f
	.zero		1


	//   ....[30]....
        /*0258*/ 	.word	0x00009d10
        /*025c*/ 	.word	0x0000000a
        /*0260*/ 	.word	0x00000000
        /*0264*/ 	.short	0x010a
        /*0266*/ 	.byte	0x3f
	.zero		1


	//   ....[31]....
        /*0268*/ 	.word	0x00009d60
        /*026c*/ 	.word	0x0000000b
        /*0270*/ 	.word	0x00000000
        /*0274*/ 	.short	0x010a
        /*0276*/ 	.byte	0x3f
	.zero		1


	//----- nvinfo : EIATTR_NUM_MBARRIERS
	.align		4
.L_28:
        /*0278*/ 	.byte	0x03, 0x38
        /*027a*/ 	.short	0x000c


	//----- nvinfo : EIATTR_EXIT_INSTR_OFFSETS
	.align		4
        /*027c*/ 	.byte	0x04, 0x1c
        /*027e*/ 	.short	(.L_30 - .L_29)


	//   ....[0]....
.L_29:
        /*0280*/ 	.word	0x00000970


	//   ....[1]....
        /*0284*/ 	.word	0x00001160


	//   ....[2]....
        /*0288*/ 	.word	0x00008350


	//   ....[3]....
        /*028c*/ 	.word	0x000088b0


	//   ....[4]....
        /*0290*/ 	.word	0x00009a50


	//----- nvinfo : EIATTR_MAX_THREADS
	.align		4
.L_30:
        /*0294*/ 	.byte	0x04, 0x05
        /*0296*/ 	.short	(.L_32 - .L_31)
.L_31:
        /*0298*/ 	.word	0x00000180
        /*029c*/ 	.word	0x00000001
        /*02a0*/ 	.word	0x00000001


	//----- nvinfo : EIATTR_CRS_STACK_SIZE
	.align		4
.L_32:
        /*02a4*/ 	.byte	0x04, 0x1e
        /*02a6*/ 	.short	(.L_34 - .L_33)
.L_33:
        /*02a8*/ 	.word	0x00000000


	//----- nvinfo : EIATTR_CBANK_PARAM_SIZE
	.align		4
.L_34:
        /*02ac*/ 	.byte	0x03, 0x19
        /*02ae*/ 	.short	0x0470


	//----- nvinfo : EIATTR_PARAM_CBANK
	.align		4
        /*02b0*/ 	.byte	0x04, 0x0a
        /*02b2*/ 	.short	(.L_36 - .L_35)
	.align		4
.L_35:
        /*02b4*/ 	.word	index@(.nv.constant0._ZN7cutlass13device_kernelINS_4gemm6kernel13GemmUniversalIN4cute5tupleIJiiiiEEENS1_10collective13CollectiveMmaINS1_37MainloopSm90TmaGmmaWarpSpecializedFP8ILi5ENS5_IJNS4_1CILi2EEESB_NSA_ILi1EEEEEENS1_35KernelTmaWarpSpecializedCooperativeEEENS5_IJNSA_ILi256EEENSA_ILi64EEENSA_ILi128EEEEEENS_12float_e5m2_tENS5_IJlSC_lEEESK_SL_NS4_8TiledMMAINS4_8MMA_AtomIJNS4_4SM904GMMA30MMA_64x64x32_F32E5M2E5M2_SS_TNILNSP_7ScaleInE1ELSR_1EEEEEENS4_6LayoutINS5_IJSB_SC_SC_EEENS5_IJSC_NSA_ILi0EEESW_EEEEENS5_IJNS4_10UnderscoreESZ_SZ_EEEEENS4_23SM90_TMA_LOAD_MULTICASTENS4_14ComposedLayoutINS4_7SwizzleILi3ELi4ELi3EEENS4_18smem_ptr_flag_bitsILi8EEENSU_INS5_IJNSA_ILi8EEESI_EEENS5_IJSI_SC_EEEEEEEvNS4_8identityES12_S1C_vS1D_EENS_8epilogue10collective6detail29Sm90TmaWarpSpecializedAdapterINS1G_15DefaultEpilogueISK_SL_SL_NS1F_6thread17LinearCombinationISK_Li1EffLNS1K_9ScaleType4KindE0ELNS_15FloatRoundStyleE2ESK_EENS1_15EpilogueDefaultEEEEEvvEEEEvNT_6ParamsE)
        /*02b8*/ 	.short	0x0210
        /*02ba*/ 	.short	0x0470


	//----- nvinfo : EIATTR_SW_WAR
	.align		4
.L_36:
        /*02bc*/ 	.byte	0x04, 0x36
        /*02be*/ 	.short	(.L_38 - .L_37)
.L_37:
        /*02c0*/ 	.word	0x00000008
.L_38:


//--------------------- .nv.callgraph             --------------------------
	.section	.nv.callgraph,"",@"SHT_CUDA_CALLGRAPH"
	.align	4
	.sectionentsize	8
	.align		4
        /*0000*/ 	.word	0x00000000
	.align		4
        /*0004*/ 	.word	0xffffffff
	.align		4
        /*0008*/ 	.word	0x00000000
	.align		4
        /*000c*/ 	.word	0xfffffffe
	.align		4
        /*0010*/ 	.word	0x00000000
	.align		4
        /*0014*/ 	.word	0xfffffffd
	.align		4
        /*0018*/ 	.word	0x00000000
	.align		4
        /*001c*/ 	.word	0xfffffffc


//--------------------- .nv.constant4             --------------------------
	.section	.nv.constant4,"a",@progbits
	.align	8
	.align		8
.nv.constant4:
        /*0000*/ 	.dword	_ZN40_INTERNAL_890207a5_4_k_cu_9a5a5478_170234cuda3std3__45__cpo5beginE
	.align		8
        /*0008*/ 	.dword	_ZN40_INTERNAL_890207a5_4_k_cu_9a5a5478_170234cuda3std3__45__cpo3endE
	.align		8
        /*0010*/ 	.dword	_ZN40_INTERNAL_890207a5_4_k_cu_9a5a5478_170234cuda3std3__45__cpo6cbeginE
	.align		8
        /*0018*/ 	.dword	_ZN40_INTERNAL_890207a5_4_k_cu_9a5a5478_170234cuda3std3__45__cpo4cendE
	.align		8
        /*0020*/ 	.dword	_ZN40_INTERNAL_890207a5_4_k_cu_9a5a5478_170234cuda3std3__442_GLOBAL__N__890207a5_4_k_cu_9a5a5478_170236ignoreE
	.align		8
        /*0028*/ 	.dword	_ZN40_INTERNAL_890207a5_4_k_cu_9a5a5478_170234cuda3std3__419piecewise_constructE
	.align		8
        /*0030*/ 	.dword	_ZN40_INTERNAL_890207a5_4_k_cu_9a5a5478_170234cuda3std3__48in_placeE
	.align		8
        /*0038*/ 	.dword	_ZN40_INTERNAL_890207a5_4_k_cu_9a5a5478_170234cuda3std6ranges3__45__cpo4swapE
	.align		8
        /*0040*/ 	.dword	_ZN40_INTERNAL_890207a5_4_k_cu_9a5a5478_170234cuda3std6ranges3__45__cpo9iter_moveE
	.align		8
        /*0048*/ 	.dword	_ZN40_INTERNAL_890207a5_4_k_cu_9a5a5478_170234cute7productE
	.align		8
        /*0050*/ 	.dword	_ZN40_INTERNAL_890207a5_4_k_cu_9a5a5478_170234cute1_E


//--------------------- .text._ZN7cutlass13device_kernelINS_4gemm6kernel13GemmUniversalIN4cute5tupleIJiiiiEEENS1_10collective13CollectiveMmaINS1_37MainloopSm90TmaGmmaWarpSpecializedFP8ILi5ENS5_IJNS4_1CILi2EEESB_NSA_ILi1EEEEEENS1_35KernelTmaWarpSpecializedCooperativeEEENS5_IJNSA_ILi256EEENSA_ILi64EEENSA_ILi128EEEEEENS_12float_e5m2_tENS5_IJlSC_lEEESK_SL_NS4_8TiledMMAINS4_8MMA_AtomIJNS4_4SM904GMMA30MMA_64x64x32_F32E5M2E5M2_SS_TNILNSP_7ScaleInE1ELSR_1EEEEEENS4_6LayoutINS5_IJSB_SC_SC_EEENS5_IJSC_NSA_ILi0EEESW_EEEEENS5_IJNS4_10UnderscoreESZ_SZ_EEEEENS4_23SM90_TMA_LOAD_MULTICASTENS4_14ComposedLayoutINS4_7SwizzleILi3ELi4ELi3EEENS4_18smem_ptr_flag_bitsILi8EEENSU_INS5_IJNSA_ILi8EEESI_EEENS5_IJSI_SC_EEEEEEEvNS4_8identityES12_S1C_vS1D_EENS_8epilogue10collective6detail29Sm90TmaWarpSpecializedAdapterINS1G_15DefaultEpilogueISK_SL_SL_NS1F_6thread17LinearCombinationISK_Li1EffLNS1K_9ScaleType4KindE0ELNS_15FloatRoundStyleE2ESK_EENS1_15EpilogueDefaultEEEEEvvEEEEvNT_6ParamsE --------------------------
	.section	.text._ZN7cutlass13device_kernelINS_4gemm6kernel13GemmUniversalIN4cute5tupleIJiiiiEEENS1_10collective13CollectiveMmaINS1_37MainloopSm90TmaGmmaWarpSpecializedFP8ILi5ENS5_IJNS4_1CILi2EEESB_NSA_ILi1EEEEEENS1_35KernelTmaWarpSpecializedCooperativeEEENS5_IJNSA_ILi256EEENSA_ILi64EEENSA_ILi128EEEEEENS_12float_e5m2_tENS5_IJlSC_lEEESK_SL_NS4_8TiledMMAINS4_8MMA_AtomIJNS4_4SM904GMMA30MMA_64x64x32_F32E5M2E5M2_SS_TNILNSP_7ScaleInE1ELSR_1EEEEEENS4_6LayoutINS5_IJSB_SC_SC_EEENS5_IJSC_NSA_ILi0EEESW_EEEEENS5_IJNS4_10UnderscoreESZ_SZ_EEEEENS4_23SM90_TMA_LOAD_MULTICASTENS4_14ComposedLayoutINS4_7SwizzleILi3ELi4ELi3EEENS4_18smem_ptr_flag_bitsILi8EEENSU_INS5_IJNSA_ILi8EEESI_EEENS5_IJSI_SC_EEEEEEEvNS4_8identityES12_S1C_vS1D_EENS_8epilogue10collective6detail29Sm90TmaWarpSpecializedAdapterINS1G_15DefaultEpilogueISK_SL_SL_NS1F_6thread17LinearCombinationISK_Li1EffLNS1K_9ScaleType4KindE0ELNS_15FloatRoundStyleE2ESK_EENS1_15EpilogueDefaultEEEEEvvEEEEvNT_6ParamsE,"ax",@progbits
	.align	128
.text._ZN7cutlass13device_kernelINS_4gemm6kernel13GemmUniversalIN4cute5tupleIJiiiiEEENS1_10collective13CollectiveMmaINS1_37MainloopSm90TmaGmmaWarpSpecializedFP8ILi5ENS5_IJNS4_1CILi2EEESB_NSA_ILi1EEEEEENS1_35KernelTmaWarpSpecializedCooperativeEEENS5_IJNSA_ILi256EEENSA_ILi64EEENSA_ILi128EEEEEENS_12float_e5m2_tENS5_IJlSC_lEEESK_SL_NS4_8TiledMMAINS4_8MMA_AtomIJNS4_4SM904GMMA30MMA_64x64x32_F32E5M2E5M2_SS_TNILNSP_7ScaleInE1ELSR_1EEEEEENS4_6LayoutINS5_IJSB_SC_SC_EEENS5_IJSC_NSA_ILi0EEESW_EEEEENS5_IJNS4_10UnderscoreESZ_SZ_EEEEENS4_23SM90_TMA_LOAD_MULTICASTENS4_14ComposedLayoutINS4_7SwizzleILi3ELi4ELi3EEENS4_18smem_ptr_flag_bitsILi8EEENSU_INS5_IJNSA_ILi8EEESI_EEENS5_IJSI_SC_EEEEEEEvNS4_8identityES12_S1C_vS1D_EENS_8epilogue10collective6detail29Sm90TmaWarpSpecializedAdapterINS1G_15DefaultEpilogueISK_SL_SL_NS1F_6thread17LinearCombinationISK_Li1EffLNS1K_9ScaleType4KindE0ELNS_15FloatRoundStyleE2ESK_EENS1_15EpilogueDefaultEEEEEvvEEEEvNT_6ParamsE:
        .type           _ZN7cutlass13device_kernelINS_4gemm6kernel13GemmUniversalIN4cute5tupleIJiiiiEEENS1_10collective13CollectiveMmaINS1_37MainloopSm90TmaGmmaWarpSpecializedFP8ILi5ENS5_IJNS4_1CILi2EEESB_NSA_ILi1EEEEEENS1_35KernelTmaWarpSpecializedCooperativeEEENS5_IJNSA_ILi256EEENSA_ILi64EEENSA_ILi128EEEEEENS_12float_e5m2_tENS5_IJlSC_lEEESK_SL_NS4_8TiledMMAINS4_8MMA_AtomIJNS4_4SM904GMMA30MMA_64x64x32_F32E5M2E5M2_SS_TNILNSP_7ScaleInE1ELSR_1EEEEEENS4_6LayoutINS5_IJSB_SC_SC_EEENS5_IJSC_NSA_ILi0EEESW_EEEEENS5_IJNS4_10UnderscoreESZ_SZ_EEEEENS4_23SM90_TMA_LOAD_MULTICASTENS4_14ComposedLayoutINS4_7SwizzleILi3ELi4ELi3EEENS4_18smem_ptr_flag_bitsILi8EEENSU_INS5_IJNSA_ILi8EEESI_EEENS5_IJSI_SC_EEEEEEEvNS4_8identityES12_S1C_vS1D_EENS_8epilogue10collective6detail29Sm90TmaWarpSpecializedAdapterINS1G_15DefaultEpilogueISK_SL_SL_NS1F_6thread17LinearCombinationISK_Li1EffLNS1K_9ScaleType4KindE0ELNS_15FloatRoundStyleE2ESK_EENS1_15EpilogueDefaultEEEEEvvEEEEvNT_6ParamsE,@function
        .size           _ZN7cutlass13device_kernelINS_4gemm6kernel13GemmUniversalIN4cute5tupleIJiiiiEEENS1_10collective13CollectiveMmaINS1_37MainloopSm90TmaGmmaWarpSpecializedFP8ILi5ENS5_IJNS4_1CILi2EEESB_NSA_ILi1EEEEEENS1_35KernelTmaWarpSpecializedCooperativeEEENS5_IJNSA_ILi256EEENSA_ILi64EEENSA_ILi128EEEEEENS_12float_e5m2_tENS5_IJlSC_lEEESK_SL_NS4_8TiledMMAINS4_8MMA_AtomIJNS4_4SM904GMMA30MMA_64x64x32_F32E5M2E5M2_SS_TNILNSP_7ScaleInE1ELSR_1EEEEEENS4_6LayoutINS5_IJSB_SC_SC_EEENS5_IJSC_NSA_ILi0EEESW_EEEEENS5_IJNS4_10UnderscoreESZ_SZ_EEEEENS4_23SM90_TMA_LOAD_MULTICASTENS4_14ComposedLayoutINS4_7SwizzleILi3ELi4ELi3EEENS4_18smem_ptr_flag_bitsILi8EEENSU_INS5_IJNSA_ILi8EEESI_EEENS5_IJSI_SC_EEEEEEEvNS4_8identityES12_S1C_vS1D_EENS_8epilogue10collective6detail29Sm90TmaWarpSpecializedAdapterINS1G_15DefaultEpilogueISK_SL_SL_NS1F_6thread17LinearCombinationISK_Li1EffLNS1K_9ScaleType4KindE0ELNS_15FloatRoundStyleE2ESK_EENS1_15EpilogueDefaultEEEEEvvEEEEvNT_6ParamsE,(.L_x_208 - _ZN7cutlass13device_kernelINS_4gemm6kernel13GemmUniversalIN4cute5tupleIJiiiiEEENS1_10collective13CollectiveMmaINS1_37MainloopSm90TmaGmmaWarpSpecializedFP8ILi5ENS5_IJNS4_1CILi2EEESB_NSA_ILi1EEEEEENS1_35KernelTmaWarpSpecializedCooperativeEEENS5_IJNSA_ILi256EEENSA_ILi64EEENSA_ILi128EEEEEENS_12float_e5m2_tENS5_IJlSC_lEEESK_SL_NS4_8TiledMMAINS4_8MMA_AtomIJNS4_4SM904GMMA30MMA_64x64x32_F32E5M2E5M2_SS_TNILNSP_7ScaleInE1ELSR_1EEEEEENS4_6LayoutINS5_IJSB_SC_SC_EEENS5_IJSC_NSA_ILi0EEESW_EEEEENS5_IJNS4_10UnderscoreESZ_SZ_EEEEENS4_23SM90_TMA_LOAD_MULTICASTENS4_14ComposedLayoutINS4_7SwizzleILi3ELi4ELi3EEENS4_18smem_ptr_flag_bitsILi8EEENSU_INS5_IJNSA_ILi8EEESI_EEENS5_IJSI_SC_EEEEEEEvNS4_8identityES12_S1C_vS1D_EENS_8epilogue10collective6detail29Sm90TmaWarpSpecializedAdapterINS1G_15DefaultEpilogueISK_SL_SL_NS1F_6thread17LinearCombinationISK_Li1EffLNS1K_9ScaleType4KindE0ELNS_15FloatRoundStyleE2ESK_EENS1_15EpilogueDefaultEEEEEvvEEEEvNT_6ParamsE)
        .other          _ZN7cutlass13device_kernelINS_4gemm6kernel13GemmUniversalIN4cute5tupleIJiiiiEEENS1_10collective13CollectiveMmaINS1_37MainloopSm90TmaGmmaWarpSpecializedFP8ILi5ENS5_IJNS4_1CILi2EEESB_NSA_ILi1EEEEEENS1_35KernelTmaWarpSpecializedCooperativeEEENS5_IJNSA_ILi256EEENSA_ILi64EEENSA_ILi128EEEEEENS_12float_e5m2_tENS5_IJlSC_lEEESK_SL_NS4_8TiledMMAINS4_8MMA_AtomIJNS4_4SM904GMMA30MMA_64x64x32_F32E5M2E5M2_SS_TNILNSP_7ScaleInE1ELSR_1EEEEEENS4_6LayoutINS5_IJSB_SC_SC_EEENS5_IJSC_NSA_ILi0EEESW_EEEEENS5_IJNS4_10UnderscoreESZ_SZ_EEEEENS4_23SM90_TMA_LOAD_MULTICASTENS4_14ComposedLayoutINS4_7SwizzleILi3ELi4ELi3EEENS4_18smem_ptr_flag_bitsILi8EEENSU_INS5_IJNSA_ILi8EEESI_EEENS5_IJSI_SC_EEEEEEEvNS4_8identityES12_S1C_vS1D_EENS_8epilogue10collective6detail29Sm90TmaWarpSpecializedAdapterINS1G_15DefaultEpilogueISK_SL_SL_NS1F_6thread17LinearCombinationISK_Li1EffLNS1K_9ScaleType4KindE0ELNS_15FloatRoundStyleE2ESK_EENS1_15EpilogueDefaultEEEEEvvEEEEvNT_6ParamsE,@"STO_CUDA_ENTRY STV_DEFAULT"
_ZN7cutlass13device_kernelINS_4gemm6kernel13GemmUniversalIN4cute5tupleIJiiiiEEENS1_10collective13CollectiveMmaINS1_37MainloopSm90TmaGmmaWarpSpecializedFP8ILi5ENS5_IJNS4_1CILi2EEESB_NSA_ILi1EEEEEENS1_35KernelTmaWarpSpecializedCooperativeEEENS5_IJNSA_ILi256EEENSA_ILi64EEENSA_ILi128EEEEEENS_12float_e5m2_tENS5_IJlSC_lEEESK_SL_NS4_8TiledMMAINS4_8MMA_AtomIJNS4_4SM904GMMA30MMA_64x64x32_F32E5M2E5M2_SS_TNILNSP_7ScaleInE1ELSR_1EEEEEENS4_6LayoutINS5_IJSB_SC_SC_EEENS5_IJSC_NSA_ILi0EEESW_EEEEENS5_IJNS4_10UnderscoreESZ_SZ_EEEEENS4_23SM90_TMA_LOAD_MULTICASTENS4_14ComposedLayoutINS4_7SwizzleILi3ELi4ELi3EEENS4_18smem_ptr_flag_bitsILi8EEENSU_INS5_IJNSA_ILi8EEESI_EEENS5_IJSI_SC_EEEEEEEvNS4_8identityES12_S1C_vS1D_EENS_8epilogue10collective6detail29Sm90TmaWarpSpecializedAdapterINS1G_15DefaultEpilogueISK_SL_SL_NS1F_6thread17LinearCombinationISK_Li1EffLNS1K_9ScaleType4KindE0ELNS_15FloatRoundStyleE2ESK_EENS1_15EpilogueDefaultEEEEEvvEEEEvNT_6ParamsE:
[----:B------:R-:W-:Y:S01]  /*0000*/  LDC R1, c[0x0][0x28] ;  /* 0x00000a00ff017b82 */ /* 0x000fe20000000800 */
[----:B------:R-:W0:Y:S01]  /*0010*/  S2R R0, SR_TID.X ;  /* 0x0000000000007919 */ /* 0x000e220000002100 */
[----:B------:R-:W-:Y:S01]  /*0020*/  ELECT P0, URZ, PT ;  /* 0x00000000003f782f */ /* 0x000fe20003800000 */
[----:B------:R-:W-:Y:S01]  /*0030*/  BSSY B0, `(.L_x_0) ;  /* 0x000000f000007945 */ /* 0x000fe20003800000 */
[--C-:B0-----:R-:W-:Y:S02]  /*0040*/  SHF.R.U32.HI R2, RZ, 0x5, R0.reuse ;  /* 0x00000005ff027819 */ /* 0x101fe40000011600 */
[----:B------:R-:W-:-:S03]  /*0050*/  SHF.R.U32.HI R3, RZ, 0x7, R0 ;  /* 0x00000007ff037819 */ /* 0x000fc60000011600 */
[----:B------:R-:W0:Y:S04]  /*0060*/  SHFL.IDX PT, R7, R2, RZ, 0x1f ;  /* 0x00001fff02077589 */ /* 0x000e2800000e0000 */
[----:B------:R-:W1:Y:S01]  /*0070*/  SHFL.IDX PT, R3, R3, RZ, 0x1f ;  /* 0x00001fff03037589 */ /* 0x000e6200000e0000 */
[----:B0-----:R-:W-:-:S13]  /*0080*/  ISETP.NE.OR P0, PT, R7, RZ, !P0 ;  /* 0x000000ff0700720c */ /* 0x001fda0004705670 */
[----:B-1----:R-:W-:Y:S05]  /*0090*/  @P0 BRA `(.L_x_1) ;  /* 0x0000000000200947 */ /* 0x002fea0003800000 */
[----:B------:R-:W-:Y:S02]  /*00a0*/  ULDC.64 UR4, c[0x0][0x198] ;  /* 0x0000660000047ab9 */ /* 0x000fe40000000a00 */
[----:B------:R-:W-:Y:S02]  /*00b0*/  UIADD3 UR6, UP0, UR4, 0xf0, URZ ;  /* 0x000000f004067890 */ /* 0x000fe4000ff1e03f */
[----:B------:R-:W-:Y:S02]  /*00c0*/  UIADD3 UR4, UP1, UR4, 0x1f0, URZ ;  /* 0x000001f004047890 */ /* 0x000fe4000ff3e03f */
[----:B------:R-:W-:Y:S02]  /*00d0*/  UIADD3.X UR7, URZ, UR5, URZ, UP0, !UPT ;  /* 0x000000053f077290 */ /* 0x000fe400087fe43f */
[----:B------:R-:W-:-:S07]  /*00e0*/  UIADD3.X UR5, URZ, UR5, URZ, UP1, !UPT ;  /* 0x000000053f057290 */ /* 0x000fce0008ffe43f */
[----:B------:R0:W-:Y:S02]  /*00f0*/  UTMACCTL.PF [UR6] ;  /* 0x00000000060079b9 */ /* 0x0001e40008040000 */
[----:B------:R0:W-:Y:S02]  /*0100*/  UTMACCTL.PF [UR4] ;  /* 0x00000000040079b9 */ /* 0x0001e40008040000 */
[----:B0-----:R-:W-:Y:S01]  /*0110*/  NOP ;  /* 0x0000000000007918 */ /* 0x001fe20000000000 */
.L_x_1:
[----:B------:R-:W-:Y:S05]  /*0120*/  BSYNC B0 ;  /* 0x0000000000007941 */ /* 0x000fea0003800000 */
.L_x_0:
[----:B------:R-:W0:Y:S02]  /*0130*/  SHFL.IDX PT, R4, R2, RZ, 0x1f ;  /* 0x00001fff02047589 */ /* 0x000e2400000e0000 */
[----:B0-----:R-:W-:-:S13]  /*0140*/  ISETP.NE.AND P0, PT, R4, RZ, PT ;  /* 0x000000ff0400720c */ /* 0x001fda0003f05270 */
[----:B------:R-:W-:Y:S05]  /*0150*/  @P0 BRA `(.L_x_2) ;  /* 0x0000000000600947 */ /* 0x000fea0003800000 */
[----:B------:R-:W0:Y:S01]  /*0160*/  S2UR UR8, SR_CgaCtaId ;  /* 0x00000000000879c3 */ /* 0x000e220000008800 */
[----:B------:R-:W-:Y:S01]  /*0170*/  UMOV UR4, 0x400 ;  /* 0x0000040000047882 */ /* 0x000fe20000000000 */
[----:B------:R-:W-:Y:S01]  /*0180*/  UMOV UR5, 0x1 ;  /* 0x0000000100057882 */ /* 0x000fe20000000000 */
[----:B------:R-:W-:Y:S01]  /*0190*/  UMOV UR6, 0x6 ;  /* 0x0000000600067882 */ /* 0x000fe20000000000 */
[----:B------:R-:W-:Y:S01]  /*01a0*/  ELECT P0, URZ, PT ;  /* 0x00000000003f782f */ /* 0x000fe20003800000 */
[----:B------:R-:W-:-:S04]  /*01b0*/  UIADD3 UR6, -UR6, 0x100000, URZ ;  /* 0x0010000006067890 */ /* 0x000fc8000fffe13f */
[----:B------:R-:W-:Y:S02]  /*01c0*/  USHF.L.U32 UR7, UR6, 0xb, URZ ;  /* 0x0000000b06077899 */ /* 0x000fe4000800063f */
[----:B------:R-:W-:Y:S02]  /*01d0*/  USHF.L.U32 UR6, UR6, 0x1, URZ ;  /* 0x0000000106067899 */ /* 0x000fe4000800063f */
[----:B0-----:R-:W-:Y:S02]  /*01e0*/  ULEA UR8, UR8, UR4, 0x18 ;  /* 0x0000000408087291 */ /* 0x001fe4000f8ec03f */
[----:B------:R-:W-:-:S04]  /*01f0*/  UIADD3 UR4, -UR5, 0x100000, URZ ;  /* 0x0010000005047890 */ /* 0x000fc8000fffe13f */
[----:B------:R-:W-:Y:S02]  /*0200*/  USHF.L.U32 UR5, UR4, 0xb, URZ ;  /* 0x0000000b04057899 */ /* 0x000fe4000800063f */
[----:B------:R-:W-:Y:S01]  /*0210*/  USHF.L.U32 UR4, UR4, 0x1, URZ ;  /* 0x0000000104047899 */ /* 0x000fe2000800063f */
[----:B------:R-:W0:Y:S11]  /*0220*/  FENCE.VIEW.ASYNC.S ;  /* 0x00000000000073c6 */ /* 0x000e360000000000 */
[----:B0-----:R0:W1:Y:S01]  /*0230*/  SYNCS.EXCH.64 URZ, [UR8], UR4 ;  /* 0x00000004083f75b2 */ /* 0x0010620008000100 */
[----:B------:R0:W2:Y:S01]  /*0240*/  SYNCS.EXCH.64 URZ, [UR8+0x28], UR6 ;  /* 0x00002806083f75b2 */ /* 0x0000a20008000100 */
[----:B------:R0:W3:Y:S01]  /*0250*/  SYNCS.EXCH.64 URZ, [UR8+0x8], UR4 ;  /* 0x00000804083f75b2 */ /* 0x0000e20008000100 */
[----:B------:R0:W4:Y:S01]  /*0260*/  SYNCS.EXCH.64 URZ, [UR8+0x30], UR6 ;  /* 0x00003006083f75b2 */ /* 0x0001220008000100 */
[----:B------:R0:W0:Y:S01]  /*0270*/  SYNCS.EXCH.64 URZ, [UR8+0x10], UR4 ;  /* 0x00001004083f75b2 */ /* 0x0000220008000100 */
[----:B------:R0:W0:Y:S01]  /*0280*/  SYNCS.EXCH.64 URZ, [UR8+0x38], UR6 ;  /* 0x00003806083f75b2 */ /* 0x0000220008000100 */
[----:B------:R0:W0:Y:S01]  /*0290*/  SYNCS.EXCH.64 URZ, [UR8+0x18], UR4 ;  /* 0x00001804083f75b2 */ /* 0x0000220008000100 */
[----:B------:R0:W0:Y:S01]  /*02a0*/  SYNCS.EXCH.64 URZ, [UR8+0x40], UR6 ;  /* 0x00004006083f75b2 */ /* 0x0000220008000100 */
[----:B------:R0:W0:Y:S01]  /*02b0*/  SYNCS.EXCH.64 URZ, [UR8+0x20], UR4 ;  /* 0x00002004083f75b2 */ /* 0x0000220008000100 */
[----:B------:R0:W0:Y:S01]  /*02c0*/  SYNCS.EXCH.64 URZ, [UR8+0x48], UR6 ;  /* 0x00004806083f75b2 */ /* 0x0000220008000100 */
[----:B------:R-:W-:Y:S01]  /*02d0*/  NOP ;  /* 0x0000000000007918 */ /* 0x000fe20000000000 */
.L_x_2:
[----:B------:R-:W-:Y:S01]  /*02e0*/  SHF.R.S32.HI R5, RZ, 0x1f, R0 ;  /* 0x0000001fff057819 */ /* 0x000fe20000011400 */
[----:B------:R-:W5:Y:S01]  /*02f0*/  SHFL.IDX PT, R2, R2, RZ, 0x1f ;  /* 0x00001fff02027589 */ /* 0x000f6200000e0000 */
[----:B0-----:R-:W0:Y:S01]  /*0300*/  S2UR UR8, SR_CTAID.X ;  /* 0x00000000000879c3 */ /* 0x001e220000002500 */
[----:B------:R-:W-:Y:S02]  /*0310*/  ELECT P0, URZ, PT ;  /* 0x00000000003f782f */ /* 0x000fe40003800000 */
[----:B------:R-:W-:Y:S01]  /*0320*/  LEA.HI R5, R5, R0, RZ, 0x7 ;  /* 0x0000000005057211 */ /* 0x000fe200078f38ff */
[----:B------:R-:W1:Y:S01]  /*0330*/  S2R R8, SR_CTAID.Y ;  /* 0x0000000000087919 */ /* 0x000e620000002600 */
[----:B------:R-:W-:Y:S01]  /*0340*/  SHF.R.S32.HI R11, RZ, 0x1f, R4 ;  /* 0x0000001fff0b7819 */ /* 0x000fe20000011404 */
[----:B------:R-:W-:Y:S01]  /*0350*/  ULDC UR4, c[0x0][0x150] ;  /* 0x0000540000047ab9 */ /* 0x000fe20000000800 */
[----:B------:R-:W-:Y:S01]  /*0360*/  LOP3.LUT R5, R5, 0xffffff80, RZ, 0xc0, !PT ;  /* 0xffffff8005057812 */ /* 0x000fe200078ec0ff */
[----:B------:R-:W-:Y:S01]  /*0370*/  VIADD R16, R3, 0xffffffff ;  /* 0xffffffff03107836 */ /* 0x000fe20000000000 */
[----:B------:R-:W-:Y:S01]  /*0380*/  LEA.HI R11, R11, R4, RZ, 0x2 ;  /* 0x000000040b0b7211 */ /* 0x000fe200078f10ff */
[----:B------:R-:W2:Y:S01]  /*0390*/  LDC R12, c[0x0][0x144] ;  /* 0x00005100ff0c7b82 */ /* 0x000ea20000000800 */
[----:B------:R-:W-:Y:S01]  /*03a0*/  NOP ;  /* 0x0000000000007918 */ /* 0x000fe20000000000 */
[----:B------:R-:W-:Y:S01]  /*03b0*/  IMAD.IADD R6, R0, 0x1, -R5 ;  /* 0x0000000100067824 */ /* 0x000fe200078e0a05 */
[----:B------:R-:W-:Y:S01]  /*03c0*/  LOP3.LUT R11, R11, 0x3ffffffc, RZ, 0xc0, !PT ;  /* 0x3ffffffc0b0b7812 */ /* 0x000fe200078ec0ff */
[----:B------:R-:W-:Y:S01]  /*03d0*/  NOP ;  /* 0x0000000000007918 */ /* 0x000fe20000000000 */
[----:B------:R-:W-:-:S02]  /*03e0*/  ISETP.NE.AND P4, PT, R3, RZ, PT ;  /* 0x000000ff0300720c */ /* 0x000fc40003f85270 */
[----:B------:R-:W-:Y:S01]  /*03f0*/  SHF.R.S32.HI R5, RZ, 0x1f, R6 ;  /* 0x0000001fff057819 */ /* 0x000fe20000011406 */
[----:B------:R-:W-:Y:S01]  /*0400*/  IMAD.IADD R4, R4, 0x1, -R11 ;  /* 0x0000000104047824 */ /* 0x000fe200078e0a0b */
[----:B------:R-:W3:Y:S01]  /*0410*/  LDC R14, c[0x0][0x140] ;  /* 0x00005000ff0e7b82 */ /* 0x000ee20000000800 */
[----:B------:R-:W-:Y:S02]  /*0420*/  ISETP.GE.U32.AND P6, PT, R16, 0x2, PT ;  /* 0x000000021000780c */ /* 0x000fe40003fc6070 */
[----:B------:R-:W-:Y:S02]  /*0430*/  LEA.HI R5, R5, R6, RZ, 0x3 ;  /* 0x0000000605057211 */ /* 0x000fe400078f18ff */
[----:B-----5:R-:W-:Y:S02]  /*0440*/  ISETP.NE.OR P0, PT, R2, RZ, !P0 ;  /* 0x000000ff0200720c */ /* 0x020fe40004705670 */
[--C-:B------:R-:W-:Y:S01]  /*0450*/  SHF.R.S32.HI R2, RZ, 0x3, R5.reuse ;  /* 0x00000003ff027819 */ /* 0x100fe20000011405 */
[----:B------:R-:W5:Y:S01]  /*0460*/  LDC R13, c[0x0][0x148] ;  /* 0x00005200ff0d7b82 */ /* 0x000f620000000800 */
[----:B------:R-:W-:-:S02]  /*0470*/  SHF.R.S32.HI R5, RZ, 0x1f, R5 ;  /* 0x0000001fff057819 */ /* 0x000fc40000011405 */
[----:B0-----:R-:W-:Y:S02]  /*0480*/  I2FP.F32.U32 R10, UR8 ;  /* 0x00000008000a7c45 */ /* 0x001fe40008201000 */
[----:B------:R-:W-:-:S03]  /*0490*/  LEA.HI R5, R5, R2, RZ, 0x2 ;  /* 0x0000000205057211 */ /* 0x000fc600078f10ff */
[----:B------:R-:W-:Y:S01]  /*04a0*/  FMUL R10, R10, UR4 ;  /* 0x000000040a0a7c20 */ /* 0x000fe20008400000 */
[----:B------:R-:W-:Y:S01]  /*04b0*/  LOP3.LUT R5, R5, 0xfffffffc, RZ, 0xc0, !PT ;  /* 0xfffffffc05057812 */ /* 0x000fe200078ec0ff */
[----:B------:R-:W-:Y:S01]  /*04c0*/  VOTEU.ALL UP0, P0 ;  /* 0x00000000003f7886 */ /* 0x000fe20000000000 */
[----:B-1----:R-:W-:Y:S01]  /*04d0*/  I2FP.F32.U32 R11, R8 ;  /* 0x00000008000b7245 */ /* 0x002fe20000201000 */
[----:B------:R-:W-:Y:S01]  /*04e0*/  ULDC UR4, c[0x0][0x154] ;  /* 0x0000550000047ab9 */ /* 0x000fe20000000800 */
[----:B------:R-:W-:Y:S01]  /*04f0*/  VOTEU.ALL UP1, P0 ;  /* 0x00000000003f7886 */ /* 0x000fe20000020000 */
[----:B------:R-:W0:Y:S01]  /*0500*/  F2I.U32.TRUNC.NTZ R10, R10 ;  /* 0x0000000a000a7305 */ /* 0x000e22000020f000 */
[----:B------:R-:W-:Y:S01]  /*0510*/  IMAD.IADD R5, R2, 0x1, -R5 ;  /* 0x0000000102057824 */ /* 0x000fe200078e0a05 */
[----:B------:R-:W1:Y:S01]  /*0520*/  @!UP0 S2UR UR7, SR_CgaCtaId ;  /* 0x00000000000789c3 */ /* 0x000e620000008800 */
[----:B------:R-:W-:Y:S01]  /*0530*/  @!UP0 UMOV UR6, 0x400 ;  /* 0x0000040000068882 */ /* 0x000fe20000000000 */
[----:B---3--:R-:W-:Y:S01]  /*0540*/  ISETP.EQ.U32.AND P2, PT, R14, 0x1, PT ;  /* 0x000000010e00780c */ /* 0x008fe20003f42070 */
[----:B------:R-:W-:-:S05]  /*0550*/  IMAD R5, R4, 0x4, R5 ;  /* 0x0000000404057824 */ /* 0x000fca00078e0205 */
[----:B------:R-:W-:-:S04]  /*0560*/  LEA.HI R2, R5, R5, RZ, 0x1 ;  /* 0x0000000505027211 */ /* 0x000fc800078f08ff */
[----:B------:R-:W-:Y:S01]  /*0570*/  LOP3.LUT R4, R2, 0xfffffffe, RZ, 0xc0, !PT ;  /* 0xfffffffe02047812 */ /* 0x000fe200078ec0ff */
[----:B0-----:R-:W-:Y:S02]  /*0580*/  IMAD.MOV R15, RZ, RZ, -R10 ;  /* 0x000000ffff0f7224 */ /* 0x001fe400078e0a0a */
[----:B------:R-:W-:Y:S01]  /*0590*/  FMUL R10, R11, UR4 ;  /* 0x000000040b0a7c20 */ /* 0x000fe20008400000 */
[----:B------:R-:W-:Y:S01]  /*05a0*/  SHF.R.S32.HI R2, RZ, 0x1f, R7 ;  /* 0x0000001fff027819 */ /* 0x000fe20000011407 */
[----:B------:R-:W-:Y:S01]  /*05b0*/  UMOV UR4, 0x20 ;  /* 0x0000002000047882 */ /* 0x000fe20000000000 */
[----:B--2---:R-:W-:Y:S01]  /*05c0*/  IMAD R12, R12, R15, UR8 ;  /* 0x000000080c0c7e24 */ /* 0x004fe2000f8e020f */
[----:B------:R-:W-:-:S04]  /*05d0*/  @!UP0 UIADD3 UR4, -UR4, 0x100000, URZ ;  /* 0x0010000004048890 */ /* 0x000fc8000fffe13f */
[----:B------:R-:W-:Y:S02]  /*05e0*/  @!UP0 USHF.L.U32 UR5, UR4, 0xb, URZ ;  /* 0x0000000b04058899 */ /* 0x000fe4000800063f */
[----:B------:R-:W-:Y:S01]  /*05f0*/  @!UP0 USHF.L.U32 UR4, UR4, 0x1, URZ ;  /* 0x0000000104048899 */ /* 0x000fe2000800063f */
[C---:B------:R-:W-:Y:S01]  /*0600*/  IMAD.IADD R11, R5.reuse, 0x1, -R4 ;  /* 0x00000001050b7824 */ /* 0x040fe200078e0a04 */
[----:B------:R-:W0:Y:S01]  /*0610*/  F2I.U32.TRUNC.NTZ R10, R10 ;  /* 0x0000000a000a7305 */ /* 0x000e22000020f000 */
[----:B------:R-:W-:Y:S01]  /*0620*/  LEA.HI R2, R2, R7, RZ, 0x2 ;  /* 0x0000000702027211 */ /* 0x000fe200078f10ff */
[----:B------:R-:W-:Y:S02]  /*0630*/  IMAD.SHL.U32 R4, R5, 0x4, RZ ;  /* 0x0000000405047824 */ /* 0x000fe400078e00ff */
[----:B------:R-:W-:Y:S01]  /*0640*/  ISETP.NE.AND P3, PT, R11, R12, PT ;  /* 0x0000000c0b00720c */ /* 0x000fe20003f65270 */
[----:B-1----:R-:W-:Y:S01]  /*0650*/  @!UP0 ULEA UR6, UR7, UR6, 0x18 ;  /* 0x0000000607068291 */ /* 0x002fe2000f8ec03f */
[----:B------:R-:W-:Y:S01]  /*0660*/  LOP3.LUT R2, R2, 0xfffffffc, RZ, 0xc0, !PT ;  /* 0xfffffffc02027812 */ /* 0x000fe200078ec0ff */
[----:B------:R-:W-:Y:S01]  /*0670*/  VOTEU.ALL UP0, P0 ;  /* 0x00000000003f7886 */ /* 0x000fe20000000000 */
[----:B------:R-:W-:-:S02]  /*0680*/  LOP3.LUT R5, R5, 0xc, R4, 0x78, !PT ;  /* 0x0000000c05057812 */ /* 0x000fc400078e7804 */
[----:B------:R-:W-:Y:S01]  /*0690*/  LOP3.LUT P0, RZ, R6, 0x7, RZ, 0xc0, !PT ;  /* 0x0000000706ff7812 */ /* 0x000fe2000780c0ff */
[----:B------:R-:W-:Y:S02]  /*06a0*/  IMAD.IADD R7, R7, 0x1, -R2 ;  /* 0x0000000107077824 */ /* 0x000fe400078e0a02 */
[----:B------:R-:W-:Y:S01]  /*06b0*/  IMAD.MOV.U32 R6, RZ, RZ, 0x1 ;  /* 0x00000001ff067424 */ /* 0x000fe200078e00ff */
[----:B------:R-:W-:Y:S01]  /*06c0*/  ISETP.LT.U32.AND P0, PT, R5, 0x4, !P0 ;  /* 0x000000040500780c */ /* 0x000fe20004701070 */
[----:B0-----:R-:W-:Y:S01]  /*06d0*/  IMAD.MOV R20, RZ, RZ, -R10 ;  /* 0x000000ffff147224 */ /* 0x001fe200078e0a0a */
[----:B------:R-:W-:Y:S01]  /*06e0*/  ISETP.NE.AND P1, PT, R7, 0x3, PT ;  /* 0x000000030700780c */ /* 0x000fe20003f25270 */
[----:B------:R-:W0:Y:S02]  /*06f0*/  FENCE.VIEW.ASYNC.S ;  /* 0x00000000000073c6 */ /* 0x000e240000000000 */
[----:B0-----:R0:W1:Y:S01]  /*0700*/  @!UP0 SYNCS.EXCH.64 URZ, [UR6+0x60], UR4 ;  /* 0x00006004063f85b2 */ /* 0x0010620008000100 */
[----:B------:R-:W-:Y:S01]  /*0710*/  @P3 LEA.HI R2, R5, R5, RZ, 0x1 ;  /* 0x0000000505023211 */ /* 0x000fe200078f08ff */
[----:B-----5:R-:W-:Y:S01]  /*0720*/  IMAD R11, R13, R20, R8 ;  /* 0x000000140d0b7224 */ /* 0x020fe200078e0208 */
[----:B------:R-:W-:-:S02]  /*0730*/  ISETP.EQ.OR P1, PT, R7, RZ, !P1 ;  /* 0x000000ff0700720c */ /* 0x000fc40004f22670 */
[----:B------:R-:W-:Y:S02]  /*0740*/  @P3 SHF.R.S32.HI R2, RZ, 0x1, R2 ;  /* 0x00000001ff023819 */ /* 0x000fe40000011402 */
[----:B------:R-:W-:Y:S02]  /*0750*/  ISETP.EQ.AND P1, PT, R3, RZ, P1 ;  /* 0x000000ff0300720c */ /* 0x000fe40000f22270 */
[----:B------:R-:W-:Y:S02]  /*0760*/  @P3 ISETP.NE.AND P5, PT, R2, R11, PT ;  /* 0x0000000b0200320c */ /* 0x000fe40003fa5270 */
[----:B------:R-:W-:Y:S02]  /*0770*/  SEL R3, RZ, 0x1, !P0 ;  /* 0x00000001ff037807 */ /* 0x000fe40004000000 */
[----:B------:R-:W-:Y:S02]  /*0780*/  @P3 SEL R6, RZ, 0x1, P5 ;  /* 0x00000001ff063807 */ /* 0x000fe40002800000 */
[----:B------:R-:W-:Y:S01]  /*0790*/  SEL R4, RZ, 0x1, !P1 ;  /* 0x00000001ff047807 */ /* 0x000fe20004800000 */
[----:B------:R0:W2:Y:S01]  /*07a0*/  @!UP1 SYNCS.EXCH.64 URZ, [UR6+0x68], UR4 ;  /* 0x00006804063f95b2 */ /* 0x0000a20008000100 */
[----:B------:R-:W-:Y:S01]  /*07b0*/  LOP3.LUT R6, R6, R3, RZ, 0xc0, !PT ;  /* 0x0000000306067212 */ /* 0x000fe200078ec0ff */
[----:B------:R-:W-:Y:S01]  /*07c0*/  NOP ;  /* 0x0000000000007918 */ /* 0x000fe20000000000 */
[----:B------:R-:W-:Y:S01]  /*07d0*/  SEL R4, R4, 0x2, P6 ;  /* 0x0000000204047807 */ /* 0x000fe20003000000 */
[----:B------:R-:W-:Y:S06]  /*07e0*/  @!P2 BRA `(.L_x_3) ;  /* 0x000000000008a947 */ /* 0x000fec0003800000 */
[----:B-12-4-:R-:W-:Y:S01]  /*07f0*/  UCGABAR_ARV ;  /* 0x00000000000079c7 */ /* 0x016fe20008000000 */
[----:B------:R-:W-:Y:S05]  /*0800*/  BRA `(.L_x_4) ;  /* 0x0000000000047947 */ /* 0x000fea0003800000 */
.L_x_3:
[----:B-12-4-:R-:W-:Y:S01]  /*0810*/  NOP ;  /* 0x0000000000007918 */ /* 0x016fe20000000000 */
.L_x_4:
[----:B------:R-:W1:Y:S01]  /*0820*/  LDC R2, c[0x0][0x65c] ;  /* 0x00019700ff027b82 */ /* 0x000e620000000800 */
[----:B------:R-:W-:Y:S01]  /*0830*/  IMAD.MOV.U32 R3, RZ, RZ, RZ ;  /* 0x000000ffff037224 */ /* 0x000fe200078e00ff */
[----:B-1----:R-:W-:Y:S01]  /*0840*/  ISETP.NE.AND P3, PT, R2, 0x1, PT ;  /* 0x000000010200780c */ /* 0x002fe20003f65270 */
[----:B------:R-:W-:-:S12]  /*0850*/  IMAD.U32 R2, RZ, RZ, UR8 ;  /* 0x00000008ff027e24 */ /* 0x000fd8000f8e00ff */
[----:B------:R-:W1:Y:S01]  /*0860*/  @P3 LDC R15, c[0x0][0x10] ;  /* 0x00000400ff0f3b82 */ /* 0x000e620000000800 */
[----:B------:R-:W-:Y:S02]  /*0870*/  @P3 IMAD.MOV.U32 R9, RZ, RZ, RZ ;  /* 0x000000ffff093224 */ /* 0x000fe400078e00ff */
[----:B------:R-:W-:-:S05]  /*0880*/  @P3 IMAD.MOV.U32 R17, RZ, RZ, RZ ;  /* 0x000000ffff113224 */ /* 0x000fca00078e00ff */
[----:B------:R-:W2:Y:S01]  /*0890*/  @!P3 LDC R11, c[0x0][0xc] ;  /* 0x00000300ff0bbb82 */ /* 0x000ea20000000800 */
[----:B-1----:R-:W-:-:S04]  /*08a0*/  @P3 IMAD.WIDE.U32 R14, R15, UR8, R8 ;  /* 0x000000080f0e3c25 */ /* 0x002fc8000f8e0008 */
[----:B--2---:R-:W-:-:S04]  /*08b0*/  @!P3 IMAD.WIDE.U32 R10, R8, R11, R2 ;  /* 0x0000000b080ab225 */ /* 0x004fc800078e0002 */
[----:B------:R-:W-:Y:S02]  /*08c0*/  @P3 IMAD.MOV.U32 R2, RZ, RZ, R14 ;  /* 0x000000ffff023224 */ /* 0x000fe400078e000e */
[----:B------:R-:W-:Y:S02]  /*08d0*/  @P3 IMAD.IADD R3, R15, 0x1, R17 ;  /* 0x000000010f033824 */ /* 0x000fe400078e0211 */
[----:B------:R-:W-:Y:S02]  /*08e0*/  @!P3 IMAD.MOV.U32 R2, RZ, RZ, R10 ;  /* 0x000000ffff02b224 */ /* 0x000fe400078e000a */
[----:B------:R-:W-:Y:S01]  /*08f0*/  @!P3 IMAD.MOV.U32 R3, RZ, RZ, R11 ;  /* 0x000000ffff03b224 */ /* 0x000fe200078e000b */
[----:B------:R-:W-:Y:S06]  /*0900*/  @!P2 BRA `(.L_x_5) ;  /* 0x00000000000ca947 */ /* 0x000fec0003800000 */
[----:B------:R-:W-:Y:S01]  /*0910*/  UCGABAR_WAIT ;  /* 0x0000000000007dc7 */ /* 0x000fe20008000000 */
[----:B------:R-:W-:Y:S01]  /*0920*/  CCTL.IVALL ;  /* 0x00000000ff00798f */ /* 0x000fe20002000000 */
[----:B------:R-:W-:Y:S05]  /*0930*/  BRA `(.L_x_6) ;  /* 0x0000000000047947 */ /* 0x000fea0003800000 */
.L_x_5:
[----:B------:R-:W-:Y:S06]  /*0940*/  BAR.SYNC.DEFER_BLOCKING 0x0 ;  /* 0x0000000000007b1d */ /* 0x000fec0000010000 */
.L_x_6:
[----:B------:R-:W-:Y:S05]  /*0950*/  @!P4 BRA `(.L_x_7) ;  /* 0x000000780080c947 */ /* 0x000fea0003800000 */
[----:B------:R-:W-:-:S13]  /*0960*/  ISETP.GT.U32.AND P0, PT, R16, 0x1, PT ;  /* 0x000000011000780c */ /* 0x000fda0003f04070 */
[----:B0-----:R-:W-:Y:S05]  /*0970*/  @P0 EXIT ;  /* 0x000000000000094d */ /* 0x001fea0003800000 */
[----:B------:R-:W-:Y:S01]  /*0980*/  ULDC.64 UR4, c[0x0][0x650] ;  /* 0x0001940000047ab9 */ /* 0x000fe20000000a00 */
[----:B------:R-:W-:Y:S01]  /*0990*/  PRMT R14, RZ, 0x7610, R14 ;  /* 0x00007610ff0e7816 */ /* 0x000fe2000000000e */
[----:B------:R-:W-:Y:S01]  /*09a0*/  IMAD.MOV.U32 R10, RZ, RZ, -0x1 ;  /* 0xffffffffff0a7424 */ /* 0x000fe200078e00ff */
[----:B------:R-:W-:Y:S01]  /*09b0*/  ISETP.GE.U32.AND P0, PT, R2, UR4, PT ;  /* 0x0000000402007c0c */ /* 0x000fe2000bf06070 */
[----:B------:R-:W-:Y:S02]  /*09c0*/  IMAD.MOV.U32 R11, RZ, RZ, -0x1 ;  /* 0xffffffffff0b7424 */ /* 0x000fe400078e00ff */
[----:B------:R-:W-:Y:S01]  /*09d0*/  IMAD.MOV.U32 R7, RZ, RZ, -0x1 ;  /* 0xffffffffff077424 */ /* 0x000fe200078e00ff */
[----:B------:R-:W-:-:S13]  /*09e0*/  ISETP.GE.U32.AND.EX P0, PT, R3, UR5, PT, P0 ;  /* 0x0000000503007c0c */ /* 0x000fda000bf06100 */
[----:B------:R-:W-:Y:S05]  /*09f0*/  @P0 BRA `(.L_x_8) ;  /* 0x0000000400280947 */ /* 0x000fea0003800000 */
[----:B------:R-:W0:Y:S01]  /*0a00*/  LDC.64 R22, c[0x0][0x628] ;  /* 0x00018a00ff167b82 */ /* 0x000e220000000a00 */
[----:B------:R-:W-:Y:S02]  /*0a10*/  IMAD.MOV.U32 R10, RZ, RZ, R2 ;  /* 0x000000ffff0a7224 */ /* 0x000fe400078e0002 */
[----:B------:R-:W-:-:S05]  /*0a20*/  IMAD.MOV.U32 R11, RZ, RZ, R3 ;  /* 0x000000ffff0b7224 */ /* 0x000fca00078e0003 */
[----:B------:R-:W1:Y:S08]  /*0a30*/  LDC R18, c[0x0][0x630] ;  /* 0x00018c00ff127b82 */ /* 0x000e700000000800 */
[----:B------:R-:W2:Y:S01]  /*0a40*/  LDC.64 R24, c[0x0][0x620] ;  /* 0x00018800ff187b82 */ /* 0x000ea20000000a00 */
[----:B0-----:R-:W-:-:S04]  /*0a50*/  ISETP.NE.U32.AND P0, PT, R22, RZ, PT ;  /* 0x000000ff1600720c */ /* 0x001fc80003f05070 */
[----:B------:R-:W-:-:S13]  /*0a60*/  ISETP.NE.AND.EX P0, PT, R23, RZ, PT, P0 ;  /* 0x000000ff1700720c */ /* 0x000fda0003f05300 */
[----:B-12---:R-:W-:Y:S05]  /*0a70*/  @!P0 BRA `(.L_x_9) ;  /* 0x0000000000288947 */ /* 0x006fea0003800000 */
[----:B------:R-:W0:Y:S02]  /*0a80*/  LDC R7, c[0x0][0x634] ;  /* 0x00018d00ff077b82 */ /* 0x000e240000000800 */
[----:B0-----:R-:W-:-:S05]  /*0a90*/  IADD3 R7, P0, R2, R7, RZ ;  /* 0x0000000702077210 */ /* 0x001fca0007f1e0ff */
[----:B------:R-:W-:-:S04]  /*0aa0*/  IMAD.X R19, RZ, RZ, R3, P0 ;  /* 0x000000ffff137224 */ /* 0x000fc800000e0603 */
[----:B------:R-:W-:-:S04]  /*0ab0*/  IMAD.WIDE.U32 R10, R19, R22, RZ ;  /* 0x00000016130a7225 */ /* 0x000fc800078e00ff */
[----:B------:R-:W-:-:S04]  /*0ac0*/  IMAD.WIDE.U32 R14, P0, R7, R23, R10 ;  /* 0x00000017070e7225 */ /* 0x000fc8000780000a */
[----:B------:R-:W-:-:S04]  /*0ad0*/  IMAD.WIDE.U32 R10, R7, R22, RZ ;  /* 0x00000016070a7225 */ /* 0x000fc800078e00ff */
[----:B------:R-:W-:Y:S01]  /*0ae0*/  IMAD.X R17, RZ, RZ, RZ, P0 ;  /* 0x000000ffff117224 */ /* 0x000fe200000e06ff */
[----:B------:R-:W-:Y:S01]  /*0af0*/  IADD3 RZ, P0, R11, R14, RZ ;  /* 0x0000000e0bff7210 */ /* 0x000fe20007f1e0ff */
[----:B------:R-:W-:-:S04]  /*0b00*/  IMAD.MOV.U32 R16, RZ, RZ, R15 ;  /* 0x000000ffff107224 */ /* 0x000fc800078e000f */
[----:B------:R-:W-:-:S08]  /*0b10*/  IMAD.WIDE.U32.X R10, R19, R23, R16, P0 ;  /* 0x00000017130a7225 */ /* 0x000fd000000e0410 */
.L_x_9:
[----:B------:R-:W0:Y:S01]  /*0b20*/  LDC.64 R26, c[0x0][0x640] ;  /* 0x00019000ff1a7b82 */ /* 0x000e220000000a00 */
[--C-:B------:R-:W-:Y:S01]  /*0b30*/  SHF.R.U64 R28, R10, R18, R11.reuse ;  /* 0x000000120a1c7219 */ /* 0x100fe2000000120b */
[----:B------:R-:W-:Y:S01]  /*0b40*/  IMAD R29, R13, R20, R8 ;  /* 0x000000140d1d7224 */ /* 0x000fe200078e0208 */
[----:B------:R-:W-:Y:S01]  /*0b50*/  SHF.R.U32.HI R7, RZ, R18, R11 ;  /* 0x00000012ff077219 */ /* 0x000fe2000001160b */
[----:B------:R-:W-:Y:S01]  /*0b60*/  IMAD.MOV.U32 R23, RZ, RZ, 0x1 ;  /* 0x00000001ff177424 */ /* 0x000fe200078e00ff */
[----:B------:R-:W-:-:S03]  /*0b70*/  IADD3 R9, P0, RZ, -R28, RZ ;  /* 0x8000001cff097210 */ /* 0x000fc60007f1e0ff */
[----:B------:R-:W1:Y:S02]  /*0b80*/  LDC R16, c[0x0][0x618] ;  /* 0x00018600ff107b82 */ /* 0x000e640000000800 */
[----:B------:R-:W-:Y:S02]  /*0b90*/  IMAD.X R7, RZ, RZ, ~R7, P0 ;  /* 0x000000ffff077224 */ /* 0x000fe400000e0e07 */
[----:B------:R-:W-:-:S04]  /*0ba0*/  IMAD.WIDE.U32 R10, R9, R24, R2 ;  /* 0x00000018090a7225 */ /* 0x000fc800078e0002 */
[----:B------:R-:W2:Y:S01]  /*0bb0*/  LDC R15, c[0x0][0x608] ;  /* 0x00018200ff0f7b82 */ /* 0x000ea20000000800 */
[----:B------:R-:W-:-:S04]  /*0bc0*/  IMAD R14, R7, R24, RZ ;  /* 0x00000018070e7224 */ /* 0x000fc800078e02ff */
[----:B------:R-:W-:-:S03]  /*0bd0*/  IMAD R7, R9, R25, R14 ;  /* 0x0000001909077224 */ /* 0x000fc600078e020e */
[----:B------:R-:W3:Y:S01]  /*0be0*/  LDC R22, c[0x0][0x658] ;  /* 0x00019600ff167b82 */ /* 0x000ee20000000800 */
[----:B------:R-:W-:Y:S01]  /*0bf0*/  IMAD.IADD R7, R11, 0x1, R7 ;  /* 0x000000010b077824 */ /* 0x000fe200078e0207 */
[----:B0-----:R-:W-:-:S04]  /*0c00*/  ISETP.NE.U32.AND P0, PT, R26, RZ, PT ;  /* 0x000000ff1a00720c */ /* 0x001fc80003f05070 */
[----:B------:R-:W-:Y:S02]  /*0c10*/  ISETP.NE.AND.EX P0, PT, R27, RZ, PT, P0 ;  /* 0x000000ff1b00720c */ /* 0x000fe40003f05300 */
[----:B------:R-:W0:Y:S01]  /*0c20*/  LDC R18, c[0x0][0x600] ;  /* 0x00018000ff127b82 */ /* 0x000e220000000800 */
[-CC-:B-1----:R-:W-:Y:S02]  /*0c30*/  SHF.R.U64 R19, R10, R16.reuse, R7.reuse ;  /* 0x000000100a137219 */ /* 0x182fe40000001207 */
[----:B------:R-:W-:Y:S01]  /*0c40*/  SHF.R.U32.HI R10, RZ, R16, R7 ;  /* 0x00000010ff0a7219 */ /* 0x000fe20000011607 */
[----:B------:R-:W-:-:S04]  /*0c50*/  IMAD.MOV.U32 R7, RZ, RZ, -0x1 ;  /* 0xffffffffff077424 */ /* 0x000fc800078e00ff */
[----:B------:R-:W1:Y:S01]  /*0c60*/  LDC R21, c[0x0][0x648] ;  /* 0x00019200ff157b82 */ /* 0x000e620000000800 */
[-CC-:B--2---:R-:W-:Y:S02]  /*0c70*/  SHF.R.U64 R16, R19, R15.reuse, R10.reuse ;  /* 0x0000000f13107219 */ /* 0x184fe4000000120a */
[----:B------:R-:W-:-:S05]  /*0c80*/  SHF.R.U32.HI R9, RZ, R15, R10 ;  /* 0x0000000fff097219 */ /* 0x000fca000001160a */
[----:B------:R-:W2:Y:S01]  /*0c90*/  LDC R24, c[0x0][0x638] ;  /* 0x00018e00ff187b82 */ /* 0x000ea20000000800 */
[-CC-:B---3--:R-:W-:Y:S02]  /*0ca0*/  SHF.R.U64 R20, R16, R22.reuse, R9.reuse ;  /* 0x0000001610147219 */ /* 0x188fe40000001209 */
[-C--:B------:R-:W-:Y:S02]  /*0cb0*/  SHF.L.U32 R7, R7, R22.reuse, RZ ;  /* 0x0000001607077219 */ /* 0x080fe400000006ff */
[----:B------:R-:W-:Y:S01]  /*0cc0*/  SHF.R.U32.HI R9, RZ, R22, R9 ;  /* 0x00000016ff097219 */ /* 0x000fe20000011609 */
[----:B------:R-:W-:Y:S01]  /*0cd0*/  IMAD.MOV.U32 R8, RZ, RZ, R20 ;  /* 0x000000ffff087224 */ /* 0x000fe200078e0014 */
[----:B------:R-:W-:Y:S01]  /*0ce0*/  LOP3.LUT R13, RZ, R7, RZ, 0x33, !PT ;  /* 0x00000007ff0d7212 */ /* 0x000fe200078e33ff */
[----:B------:R-:W3:Y:S01]  /*0cf0*/  LDC R25, c[0x0][0x610] ;  /* 0x00018400ff197b82 */ /* 0x000ee20000000800 */
[----:B------:R-:W-:Y:S05]  /*0d00*/  @!P0 BRA `(.L_x_10) ;  /* 0x0000000000288947 */ /* 0x000fea0003800000 */
[----:B------:R-:W4:Y:S02]  /*0d10*/  LDC R7, c[0x0][0x64c] ;  /* 0x00019300ff077b82 */ /* 0x000f240000000800 */
[----:B----4-:R-:W-:-:S05]  /*0d20*/  IADD3 R7, P0, R20, R7, RZ ;  /* 0x0000000714077210 */ /* 0x010fca0007f1e0ff */
        /* <DEDUP_REMOVED lines=8> */
.L_x_10:
[----:B-1----:R-:W-:Y:S01]  /*0db0*/  SHF.R.U64 R9, R8, R21, R9 ;  /* 0x0000001508097219 */ /* 0x002fe20000001209 */
[----:B0-----:R-:W-:Y:S01]  /*0dc0*/  VIADD R10, R18, 0xffffffff ;  /* 0xffffffff120a7836 */ /* 0x001fe20000000000 */
[----:B------:R-:W-:Y:S01]  /*0dd0*/  SHF.L.U32 R7, R23, R22, RZ ;  /* 0x0000001617077219 */ /* 0x000fe200000006ff */
[----:B------:R-:W-:Y:S01]  /*0de0*/  IMAD.MOV.U32 R14, RZ, RZ, 0x1 ;  /* 0x00000001ff0e7424 */ /* 0x000fe200078e00ff */
[----:B------:R-:W-:Y:S01]  /*0df0*/  LOP3.LUT R8, R16, R13, RZ, 0xc0, !PT ;  /* 0x0000000d10087212 */ /* 0x000fe200078ec0ff */
[----:B------:R-:W-:Y:S01]  /*0e00*/  IMAD.MOV R11, RZ, RZ, -R9 ;  /* 0x000000ffff0b7224 */ /* 0x000fe200078e0a09 */
[----:B------:R-:W-:Y:S02]  /*0e10*/  SEL R12, R12, R29, !P3 ;  /* 0x0000001d0c0c7207 */ /* 0x000fe40005800000 */
[----:B------:R-:W-:Y:S01]  /*0e20*/  LOP3.LUT R10, R19, R10, RZ, 0xc0, !PT ;  /* 0x0000000a130a7212 */ /* 0x000fe200078ec0ff */
[----:B------:R-:W-:Y:S02]  /*0e30*/  IMAD R9, R7, R9, R8 ;  /* 0x0000000907097224 */ /* 0x000fe400078e0208 */
[----:B--2---:R-:W-:-:S02]  /*0e40*/  IMAD R7, R11, R24, R20 ;  /* 0x000000180b077224 */ /* 0x004fc400078e0214 */
[----:B---3--:R-:W-:Y:S02]  /*0e50*/  IMAD R12, R9, R25, R12 ;  /* 0x00000019090c7224 */ /* 0x008fe400078e020c */
[----:B------:R-:W-:-:S05]  /*0e60*/  IMAD R7, R7, R18, R10 ;  /* 0x0000001207077224 */ /* 0x000fca00078e020a */
[----:B------:R-:W-:Y:S02]  /*0e70*/  SEL R11, R7, R12, !P3 ;  /* 0x0000000c070b7207 */ /* 0x000fe40005800000 */
[----:B------:R-:W-:Y:S01]  /*0e80*/  SEL R10, R12, R7, !P3 ;  /* 0x000000070c0a7207 */ /* 0x000fe20005800000 */
[----:B------:R-:W-:-:S07]  /*0e90*/  IMAD.MOV.U32 R7, RZ, RZ, R28 ;  /* 0x000000ffff077224 */ /* 0x000fce00078e001c */
.L_x_8:
[----:B------:R-:W-:-:S08]  /*0ea0*/  NOP ;  /* 0x0000000000007918 */ /* 0x000fd00000000000 */
[----:B------:R-:W0:Y:S02]  /*0eb0*/  USETMAXREG.TRY_ALLOC.CTAPOOL UP0, 0xe8 ;  /* 0x000000e8000079c8 */ /* 0x000e240008000600 */
[----:B0-----:R-:W-:-:S13]  /*0ec0*/  PLOP3.LUT P0, PT, PT, PT, UP0, 0x80, 0x0 ;  /* 0x000000000000781c */ /* 0x001fda0003f0f008 */
[----:B------:R-:W-:Y:S05]  /*0ed0*/  @!P0 BRA `(.L_x_8) ;  /* 0xfffffffc00f08947 */ /* 0x000fea000383ffff */
[----:B------:R-:W-:Y:S01]  /*0ee0*/  ULDC.64 UR4, c[0x0][0x598] ;  /* 0x0001660000047ab9 */ /* 0x000fe20000000a00 */
[----:B------:R-:W-:Y:S01]  /*0ef0*/  ULDC.64 UR20, c[0x0][0x208] ;  /* 0x0000820000147ab9 */ /* 0x000fe20000000a00 */
[----:B------:R-:W-:-:S04]  /*0f00*/  ISETP.NE.U32.AND P0, PT, RZ, UR4, PT ;  /* 0x00000004ff007c0c */ /* 0x000fc8000bf05070 */
[----:B------:R-:W-:-:S13]  /*0f10*/  ISETP.NE.AND.EX P0, PT, RZ, UR5, PT, P0 ;  /* 0x00000005ff007c0c */ /* 0x000fda000bf05300 */
[----:B------:R-:W-:Y:S05]  /*0f20*/  @!P0 BRA `(.L_x_11) ;  /* 0x00000000001c8947 */ /* 0x000fea0003800000 */
[----:B------:R-:W0:Y:S02]  /*0f30*/  LDC.64 R8, c[0x0][0x598] ;  /* 0x00016600ff087b82 */ /* 0x000e240000000a00 */
[----:B0-----:R-:W2:Y:S02]  /*0f40*/  LDG.E.64 R8, desc[UR20][R8.64] ;  /* 0x0000001408087981 */ /* 0x001ea4000c1e1b00 */
[----:B--2---:R-:W-:-:S04]  /*0f50*/  ISETP.NE.U32.AND P0, PT, R8, RZ, PT ;  /* 0x000000ff0800720c */ /* 0x004fc80003f05070 */
[----:B------:R-:W-:-:S13]  /*0f60*/  ISETP.NE.AND.EX P0, PT, R9, RZ, PT, P0 ;  /* 0x000000ff0900720c */ /* 0x000fda0003f05300 */
[----:B------:R-:W-:Y:S05]  /*0f70*/  @!P0 BRA `(.L_x_11) ;  /* 0x0000000000088947 */ /* 0x000fea0003800000 */
[----:B------:R0:W5:Y:S01]  /*0f80*/  LD.E R8, desc[UR20][R8.64] ;  /* 0x0000001408087980 */ /* 0x000162000c101900 */
[----:B------:R-:W-:Y:S05]  /*0f90*/  BRA `(.L_x_12) ;  /* 0x0000000000207947 */ /* 0x000fea0003800000 */
.L_x_11:
[----:B------:R-:W-:Y:S02]  /*0fa0*/  ULDC.64 UR4, c[0x0][0x588] ;  /* 0x0001620000047ab9 */ /* 0x000fe40000000a00 */
[----:B------:R-:W-:-:S04]  /*0fb0*/  ISETP.NE.U32.AND P0, PT, RZ, UR4, PT ;  /* 0x00000004ff007c0c */ /* 0x000fc8000bf05070 */
[----:B------:R-:W-:-:S13]  /*0fc0*/  ISETP.NE.AND.EX P0, PT, RZ, UR5, PT, P0 ;  /* 0x00000005ff007c0c */ /* 0x000fda000bf05300 */
[----:B------:R-:W-:Y:S05]  /*0fd0*/  @!P0 BRA `(.L_x_13) ;  /* 0x00000000000c8947 */ /* 0x000fea0003800000 */
[----:B------:R-:W0:Y:S02]  /*0fe0*/  LDC.64 R8, c[0x0][0x588] ;  /* 0x00016200ff087b82 */ /* 0x000e240000000a00 */
[----:B0-----:R1:W5:Y:S01]  /*0ff0*/  LDG.E R8, desc[UR20][R8.64] ;  /* 0x0000001408087981 */ /* 0x001362000c1e1900 */
[----:B------:R-:W-:Y:S05]  /*1000*/  BRA `(.L_x_12) ;  /* 0x0000000000047947 */ /* 0x000fea0003800000 */
.L_x_13:
[----:B------:R-:W2:Y:S02]  /*1010*/  LDC R8, c[0x0][0x580] ;  /* 0x00016000ff087b82 */ /* 0x000ea40000000800 */
.L_x_12:
[----:B------:R-:W-:Y:S02]  /*1020*/  ULDC.64 UR4, c[0x0][0x5a0] ;  /* 0x0001680000047ab9 */ /* 0x000fe40000000a00 */
[----:B------:R-:W-:-:S04]  /*1030*/  ISETP.NE.U32.AND P0, PT, RZ, UR4, PT ;  /* 0x00000004ff007c0c */ /* 0x000fc8000bf05070 */
[----:B------:R-:W-:-:S13]  /*1040*/  ISETP.NE.AND.EX P0, PT, RZ, UR5, PT, P0 ;  /* 0x00000005ff007c0c */ /* 0x000fda000bf05300 */
[----:B------:R-:W-:Y:S05]  /*1050*/  @!P0 BRA `(.L_x_14) ;  /* 0x00000000001c8947 */ /* 0x000fea0003800000 */
[----:B------:R-:W3:Y:S02]  /*1060*/  LDC.64 R12, c[0x0][0x5a0] ;  /* 0x00016800ff0c7b82 */ /* 0x000ee40000000a00 */
[----:B---3--:R-:W3:Y:S02]  /*1070*/  LDG.E.64 R12, desc[UR20][R12.64] ;  /* 0x000000140c0c7981 */ /* 0x008ee4000c1e1b00 */
[----:B---3--:R-:W-:-:S04]  /*1080*/  ISETP.NE.U32.AND P0, PT, R12, RZ, PT ;  /* 0x000000ff0c00720c */ /* 0x008fc80003f05070 */
[----:B------:R-:W-:-:S13]  /*1090*/  ISETP.NE.AND.EX P0, PT, R13, RZ, PT, P0 ;  /* 0x000000ff0d00720c */ /* 0x000fda0003f05300 */
[----:B------:R-:W-:Y:S05]  /*10a0*/  @!P0 BRA `(.L_x_14) ;  /* 0x0000000000088947 */ /* 0x000fea0003800000 */
[----:B01----:R0:W5:Y:S01]  /*10b0*/  LD.E R9, desc[UR20][R12.64] ;  /* 0x000000140c097980 */ /* 0x003162000c101900 */
[----:B------:R-:W-:Y:S05]  /*10c0*/  BRA `(.L_x_15) ;  /* 0x0000000000207947 */ /* 0x000fea0003800000 */
.L_x_14:
[----:B------:R-:W-:Y:S02]  /*10d0*/  ULDC.64 UR4, c[0x0][0x590] ;  /* 0x0001640000047ab9 */ /* 0x000fe40000000a00 */
[----:B------:R-:W-:-:S04]  /*10e0*/  ISETP.NE.U32.AND P0, PT, RZ, UR4, PT ;  /* 0x00000004ff007c0c */ /* 0x000fc8000bf05070 */
[----:B------:R-:W-:-:S13]  /*10f0*/  ISETP.NE.AND.EX P0, PT, RZ, UR5, PT, P0 ;  /* 0x00000005ff007c0c */ /* 0x000fda000bf05300 */
[----:B------:R-:W-:Y:S05]  /*1100*/  @!P0 BRA `(.L_x_16) ;  /* 0x00000000000c8947 */ /* 0x000fea0003800000 */
[----:B------:R-:W0:Y:S02]  /*1110*/  LDC.64 R12, c[0x0][0x590] ;  /* 0x00016400ff0c7b82 */ /* 0x000e240000000a00 */
[----:B01----:R1:W5:Y:S01]  /*1120*/  LDG.E R9, desc[UR20][R12.64] ;  /* 0x000000140c097981 */ /* 0x003362000c1e1900 */
[----:B------:R-:W-:Y:S05]  /*1130*/  BRA `(.L_x_15) ;  /* 0x0000000000047947 */ /* 0x000fea0003800000 */
.L_x_16:
[----:B01----:R-:W3:Y:S02]  /*1140*/  LDC R9, c[0x0][0x584] ;  /* 0x00016100ff097b82 */ /* 0x003ee40000000800 */
.L_x_15:
[----:B------:R-:W-:-:S13]  /*1150*/  LOP3.LUT P0, RZ, R14, 0xff, RZ, 0xc0, !PT ;  /* 0x000000ff0eff7812 */ /* 0x000fda000780c0ff */
[----:B------:R-:W-:Y:S05]  /*1160*/  @!P0 EXIT ;  /* 0x000000000000894d */ /* 0x000fea0003800000 */
[----:B------:R-:W-:Y:S01]  /*1170*/  ULDC UR4, c[0x0][0x28c] ;  /* 0x0000a30000047ab9 */ /* 0x000fe20000000800 */
[----:B------:R-:W-:Y:S01]  /*1180*/  LOP3.LUT R144, R4, 0x1, RZ, 0xfc, !PT ;  /* 0x0000000104907812 */ /* 0x000fe200078efcff */
[----:B------:R-:W-:-:S04]  /*1190*/  UIADD3 UR4, UR4, 0x7f, URZ ;  /* 0x0000007f04047890 */ /* 0x000fc8000fffe03f */
[----:B------:R-:W-:-:S04]  /*11a0*/  USHF.R.S32.HI UR5, URZ, 0x1f, UR4 ;  /* 0x0000001f3f057899 */ /* 0x000fc80008011404 */
[----:B------:R-:W-:-:S03]  /*11b0*/  ULEA.HI UR5, UR5, UR4, URZ, 0x7 ;  /* 0x0000000405057291 */ /* 0x000fc6000f8f383f */
[----:B------:R-:W-:Y:S01]  /*11c0*/  UMOV UR4, URZ ;  /* 0x0000003f00047c82 */ /* 0x000fe20008000000 */
[----:B------:R-:W-:-:S03]  /*11d0*/  USHF.R.S32.HI UR9, URZ, 0x7, UR5 ;  /* 0x000000073f097899 */ /* 0x000fc60008011405 */
[----:B------:R-:W-:-:S09]  /*11e0*/  UMOV UR5, URZ ;  /* 0x0000003f00057c82 */ /* 0x000fd20008000000 */
.L_x_171:
[----:B01----:R-:W-:Y:S01]  /*11f0*/  LOP3.LUT R12, R0, 0x80, RZ, 0xc0, !PT ;  /* 0x00000080000c7812 */ /* 0x003fe200078ec0ff */
[----:B------:R-:W0:Y:S01]  /*1200*/  S2UR UR13, SR_CgaCtaId ;  /* 0x00000000000d79c3 */ /* 0x000e220000008800 */
[----:B------:R-:W-:Y:S01]  /*1210*/  UMOV UR12, 0x400 ;  /* 0x00000400000c7882 */ /* 0x000fe20000000000 */
[----:B------:R-:W-:Y:S01]  /*1220*/  UMOV UR6, URZ ;  /* 0x0000003f00067c82 */ /* 0x000fe20008000000 */
[----:B------:R-:W-:Y:S01]  /*1230*/  SHF.R.U32.HI R12, RZ, 0x7, R12 ;  /* 0x00000007ff0c7819 */ /* 0x000fe2000001160c */
[----:B------:R-:W-:Y:S01]  /*1240*/  UMOV UR7, URZ ;  /* 0x0000003f00077c82 */ /* 0x000fe20008000000 */
[----:B------:R-:W-:Y:S02]  /*1250*/  CS2R R20, SRZ ;  /* 0x0000000000147805 */ /* 0x000fe4000001ff00 */
[----:B------:R-:W-:Y:S02]  /*1260*/  CS2R R18, SRZ ;  /* 0x0000000000127805 */ /* 0x000fe4000001ff00 */
[----:B------:R-:W-:Y:S01]  /*1270*/  CS2R R22, SRZ ;  /* 0x0000000000167805 */ /* 0x000fe2000001ff00 */
[----:B------:R-:W1:Y:S01]  /*1280*/  LDC R13, c[0x0][0x28c] ;  /* 0x0000a300ff0d7b82 */ /* 0x000e620000000800 */
[----:B----4-:R-:W4:Y:S01]  /*1290*/  SHFL.IDX PT, R12, R12, RZ, 0x1f ;  /* 0x00001fff0c0c7589 */ /* 0x010f2200000e0000 */
[----:B------:R-:W-:-:S02]  /*12a0*/  CS2R R88, SRZ ;  /* 0x0000000000587805 */ /* 0x000fc4000001ff00 */
[----:B------:R-:W-:Y:S02]  /*12b0*/  CS2R R90, SRZ ;  /* 0x00000000005a7805 */ /* 0x000fe4000001ff00 */
[----:B------:R-:W-:Y:S02]  /*12c0*/  CS2R R92, SRZ ;  /* 0x00000000005c7805 */ /* 0x000fe4000001ff00 */
[----:B------:R-:W-:Y:S02]  /*12d0*/  CS2R R94, SRZ ;  /* 0x00000000005e7805 */ /* 0x000fe4000001ff00 */
[----:B------:R-:W-:Y:S02]  /*12e0*/  CS2R R98, SRZ ;  /* 0x0000000000627805 */ /* 0x000fe4000001ff00 */
[----:B------:R-:W-:Y:S02]  /*12f0*/  CS2R R96, SRZ ;  /* 0x0000000000607805 */ /* 0x000fe4000001ff00 */
        /* <DEDUP_REMOVED lines=16> */
[----:B-1----:R-:W-:Y:S02]  /*1400*/  ISETP.GE.AND P0, PT, R13, 0x1, PT ;  /* 0x000000010d00780c */ /* 0x002fe40003f06270 */
[----:B------:R-:W-:Y:S02]  /*1410*/  CS2R R132, SRZ ;  /* 0x0000000000847805 */ /* 0x000fe4000001ff00 */
[----:B----4-:R-:W-:-:S02]  /*1420*/  R2UR UR8, R12 ;  /* 0x000000000c0872ca */ /* 0x010fc400000e0000 */
[----:B------:R-:W-:Y:S02]  /*1430*/  CS2R R134, SRZ ;  /* 0x0000000000867805 */ /* 0x000fe4000001ff00 */
[----:B------:R-:W-:Y:S02]  /*1440*/  CS2R R136, SRZ ;  /* 0x0000000000887805 */ /* 0x000fe4000001ff00 */
[----:B------:R-:W-:Y:S02]  /*1450*/  CS2R R138, SRZ ;  /* 0x00000000008a7805 */ /* 0x000fe4000001ff00 */
[----:B------:R-:W-:Y:S02]  /*1460*/  CS2R R140, SRZ ;  /* 0x00000000008c7805 */ /* 0x000fe4000001ff00 */
[----:B------:R-:W-:Y:S01]  /*1470*/  CS2R R142, SRZ ;  /* 0x00000000008e7805 */ /* 0x000fe2000001ff00 */
[----:B------:R-:W-:Y:S01]  /*1480*/  IMAD.MOV.U32 R145, RZ, RZ, RZ ;  /* 0x000000ffff917224 */ /* 0x000fe200078e00ff */
[----:B------:R-:W-:Y:S01]  /*1490*/  CS2R R56, SRZ ;  /* 0x0000000000387805 */ /* 0x000fe2000001ff00 */
[----:B------:R-:W-:Y:S01]  /*14a0*/  IMAD.MOV.U32 R147, RZ, RZ, RZ ;  /* 0x000000ffff937224 */ /* 0x000fe200078e00ff */
[----:B------:R-:W-:Y:S01]  /*14b0*/  CS2R R58, SRZ ;  /* 0x00000000003a7805 */ /* 0x000fe2000001ff00 */
[----:B------:R-:W-:Y:S01]  /*14c0*/  IMAD.U32 R16, RZ, RZ, UR4 ;  /* 0x00000004ff107e24 */ /* 0x000fe2000f8e00ff */
[----:B------:R-:W-:-:S02]  /*14d0*/  CS2R R60, SRZ ;  /* 0x00000000003c7805 */ /* 0x000fc4000001ff00 */
[----:B------:R-:W-:Y:S01]  /*14e0*/  CS2R R62, SRZ ;  /* 0x00000000003e7805 */ /* 0x000fe2000001ff00 */
[----:B------:R-:W-:Y:S01]  /*14f0*/  ULEA.HI UR10, UR8, UR8, URZ, 0x1 ;  /* 0x00000008080a7291 */ /* 0x000fe2000f8f083f */
[----:B------:R-:W-:Y:S02]  /*1500*/  CS2R R64, SRZ ;  /* 0x0000000000407805 */ /* 0x000fe4000001ff00 */
[----:B------:R-:W-:Y:S02]  /*1510*/  CS2R R66, SRZ ;  /* 0x0000000000427805 */ /* 0x000fe4000001ff00 */
[----:B------:R-:W-:Y:S01]  /*1520*/  CS2R R68, SRZ ;  /* 0x0000000000447805 */ /* 0x000fe2000001ff00 */
[----:B------:R-:W-:Y:S01]  /*1530*/  ULOP3.LUT UR11, UR10, 0x7fffe, URZ, 0xc0, !UPT ;  /* 0x0007fffe0a0b7892 */ /* 0x000fe2000f8ec03f */
[----:B------:R-:W-:Y:S01]  /*1540*/  CS2R R70, SRZ ;  /* 0x0000000000467805 */ /* 0x000fe2000001ff00 */
[----:B0-----:R-:W-:Y:S01]  /*1550*/  ULEA UR10, UR13, UR12, 0x18 ;  /* 0x0000000c0d0a7291 */ /* 0x001fe2000f8ec03f */
[----:B------:R-:W-:Y:S01]  /*1560*/  CS2R R72, SRZ ;  /* 0x0000000000487805 */ /* 0x000fe2000001ff00 */
[----:B------:R-:W-:Y:S01]  /*1570*/  UIADD3 UR11, UR8, -UR11, URZ ;  /* 0x8000000b080b7290 */ /* 0x000fe2000fffe03f */
[----:B------:R-:W-:Y:S01]  /*1580*/  CS2R R74, SRZ ;  /* 0x00000000004a7805 */ /* 0x000fe2000001ff00 */
[----:B------:R-:W-:Y:S01]  /*1590*/  UMOV UR12, UR5 ;  /* 0x00000005000c7c82 */ /* 0x000fe20008000000 */
[----:B------:R-:W-:Y:S01]  /*15a0*/  UMOV UR8, URZ ;  /* 0x0000003f00087c82 */ /* 0x000fe20008000000 */
[----:B------:R-:W-:Y:S01]  /*15b0*/  ULEA UR11, UR11, UR10, 0xd ;  /* 0x0000000a0b0b7291 */ /* 0x000fe2000f8e683f */
[----:B------:R-:W-:-:S02]  /*15c0*/  CS2R R76, SRZ ;  /* 0x00000000004c7805 */ /* 0x000fc4000001ff00 */
[----:B------:R-:W-:Y:S02]  /*15d0*/  CS2R R78, SRZ ;  /* 0x00000000004e7805 */ /* 0x000fe4000001ff00 */
[----:B------:R-:W-:Y:S01]  /*15e0*/  CS2R R80, SRZ ;  /* 0x0000000000507805 */ /* 0x000fe2000001ff00 */
[----:B------:R-:W-:Y:S01]  /*15f0*/  UIADD3 UR11, UR11, 0x100, URZ ;  /* 0x000001000b0b7890 */ /* 0x000fe2000fffe03f */
[----:B------:R-:W-:Y:S02]  /*1600*/  CS2R R82, SRZ ;  /* 0x0000000000527805 */ /* 0x000fe4000001ff00 */
[----:B------:R-:W-:Y:S02]  /*1610*/  CS2R R84, SRZ ;  /* 0x0000000000547805 */ /* 0x000fe4000001ff00 */
[----:B------:R-:W-:Y:S01]  /*1620*/  CS2R R86, SRZ ;  /* 0x0000000000567805 */ /* 0x000fe2000001ff00 */
[----:B------:R-:W-:Y:S01]  /*1630*/  USHF.R.U32.HI UR11, URZ, 0x4, UR11 ;  /* 0x000000043f0b7899 */ /* 0x000fe2000801160b */
[----:B------:R-:W-:-:S02]  /*1640*/  CS2R R24, SRZ ;  /* 0x0000000000187805 */ /* 0x000fc4000001ff00 */
[----:B------:R-:W-:Y:S02]  /*1650*/  CS2R R26, SRZ ;  /* 0x00000000001a7805 */ /* 0x000fe4000001ff00 */
[----:B------:R-:W-:Y:S01]  /*1660*/  CS2R R28, SRZ ;  /* 0x00000000001c7805 */ /* 0x000fe2000001ff00 */
[----:B------:R-:W-:Y:S01]  /*1670*/  ULOP3.LUT UR11, UR11, 0x3fff, URZ, 0xc0, !UPT ;  /* 0x00003fff0b0b7892 */ /* 0x000fe2000f8ec03f */
        /* <DEDUP_REMOVED lines=12> */
[----:B------:R-:W-:Y:S01]  /*1740*/  CS2R R54, SRZ ;  /* 0x0000000000367805 */ /* 0x000fe2000001ff00 */
[----:B--23--:R-:W-:Y:S06]  /*1750*/  @!P0 BRA `(.L_x_17) ;  /* 0x0000000800a08947 */ /* 0x00cfec0003800000 */
[----:B------:R-:W-:-:S13]  /*1760*/  ISETP.NE.AND P1, PT, R144, 0x3, PT ;  /* 0x000000039000780c */ /* 0x000fda0003f25270 */
[----:B------:R-:W-:Y:S05]  /*1770*/  @!P1 BRA `(.L_x_18) ;  /* 0x0000000000049947 */ /* 0x000fea0003800000 */
[----:B------:R-:W-:Y:S01]  /*1780*/  BPT.TRAP 0x1 ;  /* 0x000000040000795c */ /* 0x000fe20000300000 */
.L_x_18:
[----:B------:R-:W-:Y:S01]  /*1790*/  ULEA UR6, UR5, UR10, 0x3 ;  /* 0x0000000a05067291 */ /* 0x000fe2000f8e183f */
[----:B------:R-:W-:-:S05]  /*17a0*/  IMAD.U32 R12, RZ, RZ, UR4 ;  /* 0x00000004ff0c7e24 */ /* 0x000fca000f8e00ff */
[----:B------:R-:W-:-:S04]  /*17b0*/  SHF.L.U32 R12, R12, 0x1f, RZ ;  /* 0x0000001f0c0c7819 */ /* 0x000fc800000006ff */
[----:B------:R0:W1:Y:S01]  /*17c0*/  SYNCS.PHASECHK.TRANS64.TRYWAIT P0, [UR6], R12 ;  /* 0x0000000cff0075a7 */ /* 0x0000620008000146 */
[----:B------:R-:W-:Y:S05]  /*17d0*/  @!P1 BRA `(.L_x_19) ;  /* 0x0000000000049947 */ /* 0x000fea0003800000 */
[----:B------:R-:W-:Y:S01]  /*17e0*/  BPT.TRAP 0x1 ;  /* 0x000000040000795c */ /* 0x000fe20000300000 */
.L_x_19:
[----:B-1----:R-:W-:Y:S05]  /*17f0*/  @P0 BRA `(.L_x_20) ;  /* 0x0000000000080947 */ /* 0x002fea0003800000 */
[----:B------:R-:W1:Y:S02]  /*1800*/  SYNCS.PHASECHK.TRANS64.TRYWAIT P0, [UR6], R12 ;  /* 0x0000000cff0075a7 */ /* 0x000e640008000146 */
[----:B-1----:R-:W-:Y:S05]  /*1810*/  @!P0 BRA `(.L_x_21) ;  /* 0x0000008000908947 */ /* 0x002fea0003800000 */
.L_x_20:
[----:B------:R-:W-:Y:S01]  /*1820*/  UIADD3 UR6, UR10, 0x28100, URZ ;  /* 0x000281000a067890 */ /* 0x000fe2000fffe03f */
[----:B------:R-:W-:Y:S01]  /*1830*/  WARPGROUP.ARRIVE ;  /* 0x00000000000079c5 */ /* 0x000fe20000000000 */
[----:B------:R-:W-:Y:S01]  /*1840*/  ULOP3.LUT UR8, UR11, 0x10000, URZ, 0xfc, !UPT ;  /* 0x000100000b087892 */ /* 0x000fe2000f8efc3f */
[----:B------:R-:W-:Y:S01]  /*1850*/  CS2R R20, SRZ ;  /* 0x0000000000147805 */ /* 0x000fe2000001ff00 */
[----:B------:R-:W-:Y:S01]  /*1860*/  USHF.R.U32.HI UR6, URZ, 0x4, UR6 ;  /* 0x000000043f067899 */ /* 0x000fe20008011606 */
[----:B------:R-:W-:Y:S01]  /*1870*/  CS2R R18, SRZ ;  /* 0x0000000000127805 */ /* 0x000fe2000001ff00 */
[----:B------:R-:W-:Y:S01]  /*1880*/  ULEA UR8, UR5, UR8, 0xb ;  /* 0x0000000805087291 */ /* 0x000fe2000f8e583f */
[----:B------:R-:W-:Y:S01]  /*1890*/  CS2R R22, SRZ ;  /* 0x0000000000167805 */ /* 0x000fe2000001ff00 */
[----:B------:R-:W-:Y:S01]  /*18a0*/  ULOP3.LUT UR6, UR6, 0x3fff, URZ, 0xc0, !UPT ;  /* 0x00003fff06067892 */ /* 0x000fe2000f8ec03f */
[----:B------:R-:W-:Y:S01]  /*18b0*/  CS2R R88, SRZ ;  /* 0x0000000000587805 */ /* 0x000fe2000001ff00 */
[----:B------:R-:W-:Y:S01]  /*18c0*/  UMOV UR13, 0x40000040 ;  /* 0x40000040000d7882 */ /* 0x000fe20000000000 */
[----:B------:R-:W-:Y:S01]  /*18d0*/  UMOV UR15, 0x40000040 ;  /* 0x40000040000f7882 */ /* 0x000fe20000000000 */
[----:B------:R-:W-:Y:S01]  /*18e0*/  ULOP3.LUT UR6, UR6, 0x10000, URZ, 0xfc, !UPT ;  /* 0x0001000006067892 */ /* 0x000fe2000f8efc3f */
[----:B------:R-:W-:Y:S01]  /*18f0*/  CS2R R90, SRZ ;  /* 0x00000000005a7805 */ /* 0x000fe2000001ff00 */
[----:B------:R-:W-:Y:S01]  /*1900*/  UMOV UR12, UR8 ;  /* 0x00000008000c7c82 */ /* 0x000fe20008000000 */
[----:B------:R-:W-:Y:S01]  /*1910*/  CS2R R92, SRZ ;  /* 0x00000000005c7805 */ /* 0x000fe2000001ff00 */
[----:B------:R-:W-:Y:S01]  /*1920*/  ULEA UR7, UR5, UR6, 0x9 ;  /* 0x0000000605077291 */ /* 0x000fe2000f8e483f */
[----:B------:R-:W-:Y:S01]  /*1930*/  CS2R R94, SRZ ;  /* 0x00000000005e7805 */ /* 0x000fe2000001ff00 */
[----:B------:R-:W-:Y:S01]  /*1940*/  UIADD3 UR6, UR8, 0x400, URZ ;  /* 0x0000040008067890 */ /* 0x000fe2000fffe03f */
[----:B------:R-:W-:-:S02]  /*1950*/  CS2R R98, SRZ ;  /* 0x0000000000627805 */ /* 0x000fc4000001ff00 */
[----:B------:R-:W-:Y:S02]  /*1960*/  CS2R R96, SRZ ;  /* 0x0000000000607805 */ /* 0x000fe4000001ff00 */
[----:B------:R-:W-:Y:S02]  /*1970*/  CS2R R100, SRZ ;  /* 0x0000000000647805 */ /* 0x000fe4000001ff00 */
[----:B------:R-:W-:Y:S01]  /*1980*/  CS2R R102, SRZ ;  /* 0x0000000000667805 */ /* 0x000fe2000001ff00 */
[----:B------:R-:W-:Y:S01]  /*1990*/  UMOV UR14, UR7 ;  /* 0x00000007000e7c82 */ /* 0x000fe20008000000 */
[----:B------:R-:W-:Y:S01]  /*19a0*/  CS2R R104, SRZ ;  /* 0x0000000000687805 */ /* 0x000fe2000001ff00 */
[----:B------:R-:W-:Y:S01]  /*19b0*/  QGMMA.64x64x32.F32.E5M2.E5M2 R56, gdesc[UR12], RZ, !UPT ;  /* 0x00e000000c3879f3 */ /* 0x000fe2000c7038ff */
[----:B------:R-:W-:Y:S01]  /*19c0*/  UMOV UR12, UR6 ;  /* 0x00000006000c7c82 */ /* 0x000fe20008000000 */
[----:B------:R-:W-:Y:S01]  /*19d0*/  UMOV UR13, 0x40000040 ;  /* 0x40000040000d7882 */ /* 0x000fe20000000000 */
[----:B------:R-:W-:Y:S01]  /*19e0*/  UIADD3 UR6, UR8, 0x402, URZ ;  /* 0x0000040208067890 */ /* 0x000fe2000fffe03f */
[----:B------:R-:W-:Y:S01]  /*19f0*/  QGMMA.64x64x32.F32.E5M2.E5M2 R24, gdesc[UR12], RZ, !UPT ;  /* 0x00e000000c1879f3 */ /* 0x000fe2000c7038ff */
[----:B------:R-:W-:Y:S01]  /*1a00*/  UIADD3 UR12, UR8, 0x2, URZ ;  /* 0x00000002080c7890 */ /* 0x000fe2000fffe03f */
[----:B------:R-:W-:Y:S01]  /*1a10*/  CS2R R106, SRZ ;  /* 0x00000000006a7805 */ /* 0x000fe2000001ff00 */
[----:B------:R-:W-:Y:S01]  /*1a20*/  UIADD3 UR14, UR7, 0x2, URZ ;  /* 0x00000002070e7890 */ /* 0x000fe2000fffe03f */
[----:B------:R-:W-:Y:S01]  /*1a30*/  CS2R R110, SRZ ;  /* 0x00000000006e7805 */ /* 0x000fe2000001ff00 */
[----:B------:R-:W-:Y:S01]  /*1a40*/  UMOV UR13, 0x40000040 ;  /* 0x40000040000d7882 */ /* 0x000fe20000000000 */
[----:B------:R-:W-:Y:S01]  /*1a50*/  UMOV UR15, 0x40000040 ;  /* 0x40000040000f7882 */ /* 0x000fe20000000000 */
        /* <DEDUP_REMOVED lines=16> */
[----:B------:R-:W-:Y:S01]  /*1b60*/  CS2R R142, SRZ ;  /* 0x00000000008e7805 */ /* 0x000fe2000001ff00 */
[----:B------:R-:W-:Y:S02]  /*1b70*/  IMAD.MOV.U32 R145, RZ, RZ, RZ ;  /* 0x000000ffff917224 */ /* 0x000fe400078e00ff */
[----:B------:R-:W-:Y:S01]  /*1b80*/  IMAD.MOV.U32 R147, RZ, RZ, RZ ;  /* 0x000000ffff937224 */ /* 0x000fe200078e00ff */
[----:B------:R-:W-:Y:S01]  /*1b90*/  QGMMA.64x64x32.F32.E5M2.E5M2 R56, gdesc[UR12], R56 ;  /* 0x00e000000c3879f3 */ /* 0x000fe20008703838 */
[----:B------:R-:W-:Y:S01]  /*1ba0*/  UMOV UR12, UR6 ;  /* 0x00000006000c7c82 */ /* 0x000fe20008000000 */
[----:B------:R-:W-:Y:S01]  /*1bb0*/  UMOV UR13, 0x40000040 ;  /* 0x40000040000d7882 */ /* 0x000fe20000000000 */
[----:B------:R-:W-:Y:S01]  /*1bc0*/  UIADD3 UR6, UR8, 0x404, URZ ;  /* 0x0000040408067890 */ /* 0x000fe2000fffe03f */
[----:B------:R-:W-:Y:S01]  /*1bd0*/  QGMMA.64x64x32.F32.E5M2.E5M2 R24, gdesc[UR12], R24 ;  /* 0x00e000000c1879f3 */ /* 0x000fe20008703818 */
[----:B------:R-:W-:-:S02]  /*1be0*/  UIADD3 UR12, UR8, 0x4, URZ ;  /* 0x00000004080c7890 */ /* 0x000fc4000fffe03f */
[----:B------:R-:W-:Y:S01]  /*1bf0*/  UIADD3 UR14, UR7, 0x4, URZ ;  /* 0x00000004070e7890 */ /* 0x000fe2000fffe03f */
[----:B------:R-:W-:Y:S01]  /*1c00*/  UMOV UR13, 0x40000040 ;  /* 0x40000040000d7882 */ /* 0x000fe20000000000 */
[----:B------:R-:W-:-:S07]  /*1c10*/  UMOV UR15, 0x40000040 ;  /* 0x40000040000f7882 */ /* 0x000fce0000000000 */
[----:B------:R-:W-:Y:S01]  /*1c20*/  QGMMA.64x64x32.F32.E5M2.E5M2 R56, gdesc[UR12], R56 ;  /* 0x00e000000c3879f3 */ /* 0x000fe20008703838 */
[----:B------:R-:W-:Y:S01]  /*1c30*/  UMOV UR12, UR6 ;  /* 0x00000006000c7c82 */ /* 0x000fe20008000000 */
[----:B------:R-:W-:Y:S01]  /*1c40*/  UMOV UR13, 0x40000040 ;  /* 0x40000040000d7882 */ /* 0x000fe20000000000 */
[----:B------:R-:W-:Y:S01]  /*1c50*/  UMOV UR6, 0x4 ;  /* 0x0000000400067882 */ /* 0x000fe20000000000 */
[----:B------:R-:W-:Y:S01]  /*1c60*/  QGMMA.64x64x32.F32.E5M2.E5M2 R24, gdesc[UR12], R24 ;  /* 0x00e000000c1879f3 */ /* 0x000fe20008703818 */
[----:B------:R-:W-:Y:S02]  /*1c70*/  UIADD3 UR14, UR7, 0x6, URZ ;  /* 0x00000006070e7890 */ /* 0x000fe4000fffe03f */
[----:B------:R-:W-:Y:S01]  /*1c80*/  UIADD3 UR12, UR8, 0x6, URZ ;  /* 0x00000006080c7890 */ /* 0x000fe2000fffe03f */
[----:B------:R-:W-:Y:S01]  /*1c90*/  ULDC UR7, c[0x0][0x50c] ;  /* 0x0001430000077ab9 */ /* 0x000fe20000000800 */
[----:B------:R-:W-:Y:S02]  /*1ca0*/  UIADD3 UR8, UR8, 0x406, URZ ;  /* 0x0000040608087890 */ /* 0x000fe4000fffe03f */
[----:B------:R-:W-:Y:S01]  /*1cb0*/  UISETP.NE.AND UP0, UPT, UR7, 0x4, UPT ;  /* 0x000000040700788c */ /* 0x000fe2000bf05270 */
[----:B------:R-:W-:Y:S01]  /*1cc0*/  UMOV UR13, 0x40000040 ;  /* 0x40000040000d7882 */ /* 0x000fe20000000000 */
[----:B------:R-:W-:-:S02]  /*1cd0*/  UMOV UR15, 0x40000040 ;  /* 0x40000040000f7882 */ /* 0x000fc40000000000 */
[----:B------:R-:W-:-:S06]  /*1ce0*/  USEL UR7, URZ, 0x1, UP0 ;  /* 0x000000013f077887 */ /* 0x000fcc0008000000 */
[----:B------:R-:W-:Y:S01]  /*1cf0*/  ISETP.NE.AND P0, PT, RZ, UR7, PT ;  /* 0x00000007ff007c0c */ /* 0x000fe2000bf05270 */
[----:B------:R-:W-:Y:S01]  /*1d00*/  QGMMA.64x64x32.F32.E5M2.E5M2 R56, gdesc[UR12], R56 ;  /* 0x00e000000c3879f3 */ /* 0x000fe20008703838 */
[----:B------:R-:W-:Y:S01]  /*1d10*/  UMOV UR12, UR8 ;  /* 0x00000008000c7c82 */ /* 0x000fe20008000000 */
[----:B------:R-:W-:Y:S02]  /*1d20*/  UMOV UR13, 0x40000040 ;  /* 0x40000040000d7882 */ /* 0x000fe40000000000 */
[----:B------:R-:W-:Y:S08]  /*1d30*/  QGMMA.64x64x32.F32.E5M2.E5M2 R24, gdesc[UR12], R24, gsb0 ;  /* 0x00e000000c1879f3 */ /* 0x000ff00008003818 */
[----:B------:R-:W-:Y:S05]  /*1d40*/  @!P0 BRA `(.L_x_22) ;  /* 0x0000000400088947 */ /* 0x000fea0003800000 */
[----:B------:R-:W-:Y:S02]  /*1d50*/  WARPGROUP.DEPBAR.LE gsb0, 0x0 ;  /* 0x00008000000079c5 */ /* 0x000fe40000010000 */
[----:B------:R-:W-:-:S01]  /*1d60*/  FADD R147, RZ, R56 ;  /* 0x00000038ff937221 */ /* 0x000fc20000000000 */
[----:B------:R-:W-:Y:S01]  /*1d70*/  FADD R142, RZ, R57 ;  /* 0x00000039ff8e7221 */ /* 0x000fe20000000000 */
        /* <DEDUP_REMOVED lines=62> */
[----:B------:R-:W-:-:S06]  /*2160*/  UMOV UR6, URZ ;  /* 0x0000003f00067c82 */ /* 0x000fcc0008000000 */
.L_x_22:
[----:B------:R-:W-:-:S04]  /*2170*/  UIADD3 UR12, UR5, 0x1, URZ ;  /* 0x00000001050c7890 */ /* 0x000fc8000fffe03f */
[----:B------:R-:W-:-:S04]  /*2180*/  UISETP.NE.AND UP0, UPT, UR12, 0x5, UPT ;  /* 0x000000050c00788c */ /* 0x000fc8000bf05270 */
[----:B------:R-:W-:Y:S02]  /*2190*/  USEL UR8, URZ, 0x1, UP0 ;  /* 0x000000013f087887 */ /* 0x000fe40008000000 */
[----:B------:R-:W-:Y:S02]  /*21a0*/  USEL UR12, UR12, URZ, UP0 ;  /* 0x0000003f0c0c7287 */ /* 0x000fe40008000000 */
[----:B------:R-:W-:-:S06]  /*21b0*/  ULOP3.LUT UR8, UR4, UR8, URZ, 0x3c, !UPT ;  /* 0x0000000804087292 */ /* 0x000fcc000f8e3c3f */
[----:B------:R-:W-:Y:S01]  /*21c0*/  IMAD.U32 R16, RZ, RZ, UR8 ;  /* 0x00000008ff107e24 */ /* 0x000fe2000f8e00ff */
[----:B------:R-:W-:-:S06]  /*21d0*/  UMOV UR8, 0x1 ;  /* 0x0000000100087882 */ /* 0x000fcc0000000000 */
.L_x_17:
[----:B------:R-:W-:-:S04]  /*21e0*/  UISETP.LT.AND UP0, UPT, UR9, 0x1, UPT ;  /* 0x000000010900788c */ /* 0x000fc8000bf01270 */
[----:B------:R-:W-:-:S04]  /*21f0*/  USEL UR13, UR9, 0x1, UP0 ;  /* 0x00000001090d7887 */ /* 0x000fc80008000000 */
[----:B------:R-:W-:-:S04]  /*2200*/  UIADD3 UR13, UR9, -UR13, URZ ;  /* 0x8000000d090d7290 */ /* 0x000fc8000fffe03f */
[----:B------:R-:W-:-:S06]  /*2210*/  UISETP.GE.AND UP0, UPT, UR13, 0x1, UPT ;  /* 0x000000010d00788c */ /* 0x000fcc000bf06270 */
[----:B------:R-:W-:-:S13]  /*2220*/  PLOP3.LUT P0, PT, PT, PT, UP0, 0x80, 0x0 ;  /* 0x000000000000781c */ /* 0x000fda0003f0f008 */
[----:B------:R-:W-:Y:S05]  /*2230*/  @!P0 BRA `(.L_x_23) ;  /* 0x0000000800788947 */ /* 0x000fea0003800000 */
[----:B01----:R-:W-:Y:S01]  /*2240*/  IMAD.U32 R12, RZ, RZ, UR13 ;  /* 0x0000000dff0c7e24 */ /* 0x003fe2000f8e00ff */
[----:B------:R-:W-:Y:S01]  /*2250*/  ULDC UR14, c[0x0][0x50c] ;  /* 0x00014300000e7ab9 */ /* 0x000fe20000000800 */
[----:B------:R-:W-:-:S07]  /*2260*/  IMAD.U32 R13, RZ, RZ, UR5 ;  /* 0x00000005ff0d7e24 */ /* 0x000fce000f8e00ff */
.L_x_31:
[----:B------:R-:W-:-:S13]  /*2270*/  ISETP.NE.AND P1, PT, R144, 0x3, PT ;  /* 0x000000039000780c */ /* 0x000fda0003f25270 */
[----:B------:R-:W-:Y:S05]  /*2280*/  @!P1 BRA `(.L_x_24) ;  /* 0x0000000000049947 */ /* 0x000fea0003800000 */
[----:B------:R-:W-:Y:S01]  /*2290*/  BPT.TRAP 0x1 ;  /* 0x000000040000795c */ /* 0x000fe20000300000 */
.L_x_24:
[----:B------:R-:W0:Y:S01]  /*22a0*/  S2UR UR13, SR_CgaCtaId ;  /* 0x00000000000d79c3 */ /* 0x000e220000008800 */
[----:B------:R-:W-:Y:S01]  /*22b0*/  UMOV UR10, 0x400 ;  /* 0x00000400000a7882 */ /* 0x000fe20000000000 */
[----:B------:R-:W-:Y:S01]  /*22c0*/  SHF.L.U32 R14, R16, 0x1f, RZ ;  /* 0x0000001f100e7819 */ /* 0x000fe200000006ff */
[----:B0-----:R-:W-:-:S04]  /*22d0*/  ULEA UR10, UR13, UR10, 0x18 ;  /* 0x0000000a0d0a7291 */ /* 0x001fc8000f8ec03f */
[----:B------:R-:W-:-:S09]  /*22e0*/  ULEA UR13, UR12, UR10, 0x3 ;  /* 0x0000000a0c0d7291 */ /* 0x000fd2000f8e183f */
[----:B------:R0:W1:Y:S01]  /*22f0*/  SYNCS.PHASECHK.TRANS64.TRYWAIT P0, [UR13], R14 ;  /* 0x0000000eff0075a7 */ /* 0x000062000800014d */
[----:B------:R-:W-:Y:S05]  /*2300*/  @!P1 BRA `(.L_x_25) ;  /* 0x0000000000049947 */ /* 0x000fea0003800000 */
[----:B------:R-:W-:Y:S01]  /*2310*/  BPT.TRAP 0x1 ;  /* 0x000000040000795c */ /* 0x000fe20000300000 */
.L_x_25:
[----:B-1----:R-:W-:Y:S05]  /*2320*/  @P0 BRA `(.L_x_26) ;  /* 0x0000000000080947 */ /* 0x002fea0003800000 */
[----:B------:R-:W1:Y:S02]  /*2330*/  SYNCS.PHASECHK.TRANS64.TRYWAIT P0, [UR13], R14 ;  /* 0x0000000eff0075a7 */ /* 0x000e64000800014d */
[----:B-1----:R-:W-:Y:S05]  /*2340*/  @!P0 BRA `(.L_x_27) ;  /* 0x0000007400dc8947 */ /* 0x002fea0003800000 */
.L_x_26:
[----:B------:R-:W-:Y:S01]  /*2350*/  UIADD3 UR13, UR10, 0x28100, URZ ;  /* 0x000281000a0d7890 */ /* 0x000fe2000fffe03f */
[----:B------:R-:W-:Y:S01]  /*2360*/  WARPGROUP.ARRIVE ;  /* 0x00000000000079c5 */ /* 0x000fe20000000000 */
[----:B------:R-:W-:Y:S02]  /*2370*/  UISETP.NE.AND UP0, UPT, UR7, URZ, UPT ;  /* 0x0000003f0700728c */ /* 0x000fe4000bf05270 */
[----:B------:R-:W-:Y:S02]  /*2380*/  USHF.R.U32.HI UR13, URZ, 0x4, UR13 ;  /* 0x000000043f0d7899 */ /* 0x000fe4000801160d */
[----:B------:R-:W-:Y:S02]  /*2390*/  USEL UR8, UR8, URZ, !UP0 ;  /* 0x0000003f08087287 */ /* 0x000fe4000c000000 */
[----:B------:R-:W-:Y:S02]  /*23a0*/  ULOP3.LUT UR13, UR13, 0x3fff, URZ, 0xc0, !UPT ;  /* 0x00003fff0d0d7892 */ /* 0x000fe4000f8ec03f */
[----:B------:R-:W-:-:S02]  /*23b0*/  ULOP3.LUT UR7, UR11, 0x10000, URZ, 0xfc, !UPT ;  /* 0x000100000b077892 */ /* 0x000fc4000f8efc3f */
[----:B------:R-:W-:Y:S02]  /*23c0*/  ULOP3.LUT UR13, UR13, 0x10000, URZ, 0xfc, !UPT ;  /* 0x000100000d0d7892 */ /* 0x000fe4000f8efc3f */
[----:B------:R-:W-:Y:S02]  /*23d0*/  UISETP.NE.U32.AND UP0, UPT, UR8, URZ, UPT ;  /* 0x0000003f0800728c */ /* 0x000fe4000bf05070 */
[----:B------:R-:W-:Y:S02]  /*23e0*/  ULEA UR8, UR12, UR7, 0xb ;  /* 0x000000070c087291 */ /* 0x000fe4000f8e583f */
[----:B------:R-:W-:Y:S02]  /*23f0*/  ULEA UR7, UR12, UR13, 0x9 ;  /* 0x0000000d0c077291 */ /* 0x000fe4000f8e483f */
[----:B------:R-:W-:Y:S01]  /*2400*/  UIADD3 UR13, UR8, 0x400, URZ ;  /* 0x00000400080d7890 */ /* 0x000fe2000fffe03f */
[----:B------:R-:W-:Y:S02]  /*2410*/  UMOV UR17, 0x40000040 ;  /* 0x4000004000117882 */ /* 0x000fe40000000000 */
[----:B------:R-:W-:Y:S01]  /*2420*/  UMOV UR16, UR8 ;  /* 0x0000000800107c82 */ /* 0x000fe20008000000 */
[----:B------:R-:W-:Y:S01]  /*2430*/  UMOV UR19, 0x40000040 ;  /* 0x4000004000137882 */ /* 0x000fe20000000000 */
[----:B------:R-:W-:Y:S01]  /*2440*/  UMOV UR18, UR7 ;  /* 0x0000000700127c82 */ /* 0x000fe20008000000 */
[----:B------:R-:W-:Y:S01]  /*2450*/  UIADD3 UR6, UR6, 0x4, URZ ;  /* 0x0000000406067890 */ /* 0x000fe2000fffe03f */
[----:B------:R-:W-:Y:S01]  /*2460*/  QGMMA.64x64x32.F32.E5M2.E5M2 R56, gdesc[UR16], R56, UP0 ;  /* 0x00e00000103879f3 */ /* 0x000fe2000bf03838 */
[----:B------:R-:W-:Y:S01]  /*2470*/  UMOV UR16, UR13 ;  /* 0x0000000d00107c82 */ /* 0x000fe20008000000 */
[----:B------:R-:W-:Y:S01]  /*2480*/  UMOV UR17, 0x40000040 ;  /* 0x4000004000117882 */ /* 0x000fe20000000000 */
[----:B------:R-:W-:Y:S01]  /*2490*/  UIADD3 UR13, UR8, 0x402, URZ ;  /* 0x00000402080d7890 */ /* 0x000fe2000fffe03f */
[----:B------:R-:W-:Y:S01]  /*24a0*/  QGMMA.64x64x32.F32.E5M2.E5M2 R24, gdesc[UR16], R24, UP0 ;  /* 0x00e00000101879f3 */ /* 0x000fe2000bf03818 */
[----:B------:R-:W-:-:S02]  /*24b0*/  UIADD3 UR16, UR8, 0x2, URZ ;  /* 0x0000000208107890 */ /* 0x000fc4000fffe03f */
[----:B------:R-:W-:Y:S01]  /*24c0*/  UIADD3 UR18, UR7, 0x2, URZ ;  /* 0x0000000207127890 */ /* 0x000fe2000fffe03f */
[----:B------:R-:W-:Y:S01]  /*24d0*/  UMOV UR17, 0x40000040 ;  /* 0x4000004000117882 */ /* 0x000fe20000000000 */
[----:B------:R-:W-:Y:S01]  /*24e0*/  UMOV UR19, 0x40000040 ;  /* 0x4000004000137882 */ /* 0x000fe20000000000 */
[----:B------:R-:W-:-:S06]  /*24f0*/  UISETP.NE.AND UP0, UPT, UR6, UR14, UPT ;  /* 0x0000000e0600728c */ /* 0x000fcc000bf05270 */
[----:B------:R-:W-:Y:S01]  /*2500*/  QGMMA.64x64x32.F32.E5M2.E5M2 R56, gdesc[UR16], R56 ;  /* 0x00e00000103879f3 */ /* 0x000fe20008703838 */
[----:B------:R-:W-:Y:S01]  /*2510*/  UMOV UR16, UR13 ;  /* 0x0000000d00107c82 */ /* 0x000fe20008000000 */
[----:B------:R-:W-:Y:S01]  /*2520*/  UMOV UR17, 0x40000040 ;  /* 0x4000004000117882 */ /* 0x000fe20000000000 */
[----:B------:R-:W-:Y:S01]  /*2530*/  UIADD3 UR13, UR8, 0x404, URZ ;  /* 0x00000404080d7890 */ /* 0x000fe2000fffe03f */
[----:B------:R-:W-:Y:S01]  /*2540*/  QGMMA.64x64x32.F32.E5M2.E5M2 R24, gdesc[UR16], R24 ;  /* 0x00e00000101879f3 */ /* 0x000fe20008703818 */
[----:B------:R-:W-:Y:S02]  /*2550*/  UIADD3 UR16, UR8, 0x4, URZ ;  /* 0x0000000408107890 */ /* 0x000fe4000fffe03f */
[----:B------:R-:W-:Y:S01]  /*2560*/  UIADD3 UR18, UR7, 0x4, URZ ;  /* 0x0000000407127890 */ /* 0x000fe2000fffe03f */
[----:B------:R-:W-:Y:S01]  /*2570*/  UMOV UR17, 0x40000040 ;  /* 0x4000004000117882 */ /* 0x000fe20000000000 */
[----:B------:R-:W-:-:S07]  /*2580*/  UMOV UR19, 0x40000040 ;  /* 0x4000004000137882 */ /* 0x000fce0000000000 */
[----:B------:R-:W-:Y:S01]  /*2590*/  QGMMA.64x64x32.F32.E5M2.E5M2 R56, gdesc[UR16], R56 ;  /* 0x00e00000103879f3 */ /* 0x000fe20008703838 */
[----:B------:R-:W-:Y:S01]  /*25a0*/  UMOV UR16, UR13 ;  /* 0x0000000d00107c82 */ /* 0x000fe20008000000 */
[----:B------:R-:W-:Y:S02]  /*25b0*/  UMOV UR17, 0x40000040 ;  /* 0x4000004000117882 */ /* 0x000fe40000000000 */
[----:B------:R-:W-:Y:S01]  /*25c0*/  QGMMA.64x64x32.F32.E5M2.E5M2 R24, gdesc[UR16], R24 ;  /* 0x00e00000101879f3 */ /* 0x000fe20008703818 */
[----:B------:R-:W-:Y:S02]  /*25d0*/  UIADD3 UR16, UR8, 0x6, URZ ;  /* 0x0000000608107890 */ /* 0x000fe4000fffe03f */
[----:B------:R-:W-:Y:S02]  /*25e0*/  UIADD3 UR18, UR7, 0x6, URZ ;  /* 0x0000000607127890 */ /* 0x000fe4000fffe03f */
[----:B------:R-:W-:Y:S01]  /*25f0*/  UIADD3 UR8, UR8, 0x406, URZ ;  /* 0x0000040608087890 */ /* 0x000fe2000fffe03f */
[----:B------:R-:W-:Y:S01]  /*2600*/  UMOV UR17, 0x40000040 ;  /* 0x4000004000117882 */ /* 0x000fe20000000000 */
[----:B------:R-:W-:Y:S01]  /*2610*/  UMOV UR19, 0x40000040 ;  /* 0x4000004000137882 */ /* 0x000fe20000000000 */
[----:B------:R-:W-:-:S06]  /*2620*/  USEL UR7, URZ, 0x1, UP0 ;  /* 0x000000013f077887 */ /* 0x000fcc0008000000 */
[----:B------:R-:W-:Y:S01]  /*2630*/  ISETP.NE.AND P0, PT, RZ, UR7, PT ;  /* 0x00000007ff007c0c */ /* 0x000fe2000bf05270 */
[----:B------:R-:W-:Y:S01]  /*2640*/  QGMMA.64x64x32.F32.E5M2.E5M2 R56, gdesc[UR16], R56 ;  /* 0x00e00000103879f3 */ /* 0x000fe20008703838 */
[----:B------:R-:W-:Y:S01]  /*2650*/  UMOV UR16, UR8 ;  /* 0x0000000800107c82 */ /* 0x000fe20008000000 */
[----:B------:R-:W-:Y:S02]  /*2660*/  UMOV UR17, 0x40000040 ;  /* 0x4000004000117882 */ /* 0x000fe40000000000 */
[----:B------:R-:W-:Y:S03]  /*2670*/  QGMMA.64x64x32.F32.E5M2.E5M2 R24, gdesc[UR16], R24, gsb0 ;  /* 0x00e00000101879f3 */ /* 0x000fe60008003818 */
[----:B------:R-:W-:-:S05]  /*2680*/  WARPGROUP.DEPBAR.LE gsb0, 0x1 ;  /* 0x00008000000079c5 */ /* 0x000fca0000010100 */
[----:B------:R-:W-:Y:S05]  /*2690*/  @!P0 BRA `(.L_x_28) ;  /* 0x0000000400088947 */ /* 0x000fea0003800000 */
[----:B------:R-:W-:Y:S02]  /*26a0*/  WARPGROUP.DEPBAR.LE gsb0, 0x0 ;  /* 0x00008000000079c5 */ /* 0x000fe40000010000 */
[----:B------:R-:W-:-:S01]  /*26b0*/  FADD R147, R56, R147 ;  /* 0x0000009338937221 */ /* 0x000fc20000000000 */
[----:B------:R-:W-:Y:S01]  /*26c0*/  FADD R142, R57, R142 ;  /* 0x0000008e398e7221 */ /* 0x000fe20000000000 */
        /* <DEDUP_REMOVED lines=62> */
[----:B------:R-:W-:-:S06]  /*2ab0*/  UMOV UR6, URZ ;  /* 0x0000003f00067c82 */ /* 0x000fcc0008000000 */
.L_x_28:
[----:B------:R-:W-:Y:S05]  /*2ac0*/  @!P1 BRA `(.L_x_29) ;  /* 0x0000000000049947 */ /* 0x000fea0003800000 */
[----:B------:R-:W-:Y:S01]  /*2ad0*/  BPT.TRAP 0x1 ;  /* 0x000000040000795c */ /* 0x000fe20000300000 */
.L_x_29:
[----:B------:R-:W-:-:S13]  /*2ae0*/  ISETP.NE.AND P0, PT, R6, RZ, PT ;  /* 0x000000ff0600720c */ /* 0x000fda0003f05270 */
[----:B01----:R-:W-:-:S05]  /*2af0*/  @P0 LEA R14, R13, UR10, 0x3 ;  /* 0x0000000a0d0e0c11 */ /* 0x003fca000f8e18ff */
[----:B------:R-:W-:-:S05]  /*2b00*/  @P0 VIADD R14, R14, 0x28 ;  /* 0x000000280e0e0836 */ /* 0x000fca0000000000 */
[----:B------:R-:W-:-:S04]  /*2b10*/  @P0 PRMT R14, R5, 0x654, R14 ;  /* 0x00000654050e0816 */ /* 0x000fc8000000000e */
[----:B------:R0:W-:Y:S01]  /*2b20*/  @P0 SYNCS.ARRIVE.TRANS64.RED.A1T0 RZ, [R14+URZ], RZ ;  /* 0x000000ff0eff09a7 */ /* 0x0001e2000810043f */
[----:B------:R-:W-:-:S13]  /*2b30*/  ISETP.GT.U32.AND P0, PT, R4, 0x1, PT ;  /* 0x000000010400780c */ /* 0x000fda0003f04070 */
[----:B0-----:R-:W-:Y:S05]  /*2b40*/  @P0 BRA `(.L_x_30) ;  /* 0x0000000000040947 */ /* 0x001fea0003800000 */
[----:B------:R-:W-:Y:S01]  /*2b50*/  BPT.TRAP 0x1 ;  /* 0x000000040000795c */ /* 0x000fe20000300000 */
.L_x_30:
[----:B------:R-:W-:Y:S01]  /*2b60*/  UIADD3 UR12, UR12, 0x1, URZ ;  /* 0x000000010c0c7890 */ /* 0x000fe2000fffe03f */
[C---:B------:R-:W-:Y:S01]  /*2b70*/  ISETP.GT.AND P1, PT, R12.reuse, 0x1, PT ;  /* 0x000000010c00780c */ /* 0x040fe20003f24270 */
[----:B------:R-:W-:Y:S02]  /*2b80*/  VIADD R13, R13, 0x1 ;  /* 0x000000010d0d7836 */ /* 0x000fe40000000000 */
[----:B------:R-:W-:Y:S01]  /*2b90*/  UISETP.NE.AND UP0, UPT, UR12, 0x5, UPT ;  /* 0x000000050c00788c */ /* 0x000fe2000bf05270 */
[----:B------:R-:W-:Y:S02]  /*2ba0*/  VIADD R12, R12, 0xffffffff ;  /* 0xffffffff0c0c7836 */ /* 0x000fe40000000000 */
[C---:B------:R-:W-:Y:S01]  /*2bb0*/  ISETP.NE.AND P0, PT, R13.reuse, 0x5, PT ;  /* 0x000000050d00780c */ /* 0x040fe20003f05270 */
[----:B------:R-:W-:Y:S02]  /*2bc0*/  USEL UR8, URZ, 0x1, UP0 ;  /* 0x000000013f087887 */ /* 0x000fe40008000000 */
[----:B------:R-:W-:Y:S01]  /*2bd0*/  USEL UR12, UR12, URZ, UP0 ;  /* 0x0000003f0c0c7287 */ /* 0x000fe20008000000 */
[----:B------:R-:W-:-:S03]  /*2be0*/  SEL R13, R13, RZ, P0 ;  /* 0x000000ff0d0d7207 */ /* 0x000fc60000000000 */
[----:B------:R-:W-:Y:S01]  /*2bf0*/  LOP3.LUT R16, R16, UR8, RZ, 0x3c, !PT ;  /* 0x0000000810107c12 */ /* 0x000fe2000f8e3cff */
[----:B------:R-:W-:Y:S01]  /*2c00*/  UMOV UR8, 0x1 ;  /* 0x0000000100087882 */ /* 0x000fe20000000000 */
[----:B------:R-:W-:Y:S06]  /*2c10*/  @P1 BRA `(.L_x_31) ;  /* 0xfffffff400941947 */ /* 0x000fec000383ffff */
.L_x_23:
[----:B------:R-:W-:Y:S01]  /*2c20*/  UISETP.NE.AND UP0, UPT, UR6, URZ, UPT ;  /* 0x0000003f0600728c */ /* 0x000fe2000bf05270 */
[----:B01----:R-:W0:Y:S03]  /*2c30*/  LDC R12, c[0x0][0x28c] ;  /* 0x0000a300ff0c7b82 */ /* 0x003e260000000800 */
[----:B------:R-:W-:-:S06]  /*2c40*/  USEL UR6, URZ, 0x1, !UP0 ;  /* 0x000000013f067887 */ /* 0x000fcc000c000000 */
[----:B------:R-:W-:Y:S02]  /*2c50*/  ISETP.NE.AND P0, PT, RZ, UR6, PT ;  /* 0x00000006ff007c0c */ /* 0x000fe4000bf05270 */
[----:B0-----:R-:W-:-:S11]  /*2c60*/  ISETP.GE.AND P1, PT, R12, 0x1, PT ;  /* 0x000000010c00780c */ /* 0x001fd60003f26270 */
[----:B------:R-:W-:Y:S05]  /*2c70*/  @!P0 BRA `(.L_x_32) ;  /* 0x0000000400048947 */ /* 0x000fea0003800000 */
[----:B------:R-:W-:Y:S02]  /*2c80*/  WARPGROUP.DEPBAR.LE gsb0, 0x0 ;  /* 0x00008000000079c5 */ /* 0x000fe40000010000 */
[----:B------:R-:W-:Y:S01]  /*2c90*/  FADD R147, R56, R147 ;  /* 0x0000009338937221 */ /* 0x000fe20000000000 */
        /* <DEDUP_REMOVED lines=62> */
[----:B------:R-:W-:-:S07]  /*3080*/  FADD R20, R20, R55 ;  /* 0x0000003714147221 */ /* 0x000fce0000000000 */
.L_x_32:
[----:B------:R-:W-:Y:S02]  /*3090*/  WARPGROUP.DEPBAR.LE gsb0, 0x0 ;  /* 0x00008000000079c5 */ /* 0x000fe40000010000 */
[----:B------:R-:W-:Y:S05]  /*30a0*/  @!P1 BRA `(.L_x_33) ;  /* 0x0000000000549947 */ /* 0x000fea0003800000 */
[----:B------:R-:W-:-:S13]  /*30b0*/  ISETP.NE.AND P0, PT, R144, 0x3, PT ;  /* 0x000000039000780c */ /* 0x000fda0003f05270 */
[----:B------:R-:W-:Y:S05]  /*30c0*/  @!P0 BRA `(.L_x_34) ;  /* 0x0000000000048947 */ /* 0x000fea0003800000 */
[----:B------:R-:W-:Y:S01]  /*30d0*/  BPT.TRAP 0x1 ;  /* 0x000000040000795c */ /* 0x000fe20000300000 */
.L_x_34:
[----:B------:R-:W-:Y:S01]  /*30e0*/  ISETP.NE.AND P0, PT, R6, RZ, PT ;  /* 0x000000ff0600720c */ /* 0x000fe20003f05270 */
[----:B------:R-:W-:Y:S01]  /*30f0*/  BSSY B0, `(.L_x_35) ;  /* 0x000000e000007945 */ /* 0x000fe20003800000 */
[----:B------:R-:W-:-:S11]  /*3100*/  ISETP.GT.U32.AND P1, PT, R4, 0x1, PT ;  /* 0x000000010400780c */ /* 0x000fd60003f24070 */
[----:B------:R-:W-:Y:S05]  /*3110*/  @!P0 BRA `(.L_x_36) ;  /* 0x00000000002c8947 */ /* 0x000fea0003800000 */
[----:B------:R-:W-:-:S04]  /*3120*/  UISETP.LT.AND UP0, UPT, UR9, 0x1, UPT ;  /* 0x000000010900788c */ /* 0x000fc8000bf01270 */
[----:B------:R-:W-:-:S04]  /*3130*/  USEL UR8, UR9, 0x1, UP0 ;  /* 0x0000000109087887 */ /* 0x000fc80008000000 */
[----:B------:R-:W-:-:S04]  /*3140*/  UIADD3 UR8, UR5, UR9, -UR8 ;  /* 0x0000000905087290 */ /* 0x000fc8000fffe808 */
[----:B------:R-:W-:-:S04]  /*3150*/  UIMAD.WIDE.U32 UR6, UR8, -0x33333333, URZ ;  /* 0xcccccccd080678a5 */ /* 0x000fc8000f8e003f */
[----:B------:R-:W-:-:S04]  /*3160*/  USHF.R.U32.HI UR6, URZ, 0x2, UR7 ;  /* 0x000000023f067899 */ /* 0x000fc80008011607 */
[----:B------:R-:W-:-:S04]  /*3170*/  UIMAD UR8, UR6, -0x5, UR8 ;  /* 0xfffffffb060878a4 */ /* 0x000fc8000f8e0208 */
[----:B------:R-:W-:-:S04]  /*3180*/  ULEA UR8, UR8, UR10, 0x3 ;  /* 0x0000000a08087291 */ /* 0x000fc8000f8e183f */
[----:B------:R-:W-:-:S06]  /*3190*/  UIADD3 UR8, UR8, 0x28, URZ ;  /* 0x0000002808087890 */ /* 0x000fcc000fffe03f */
[----:B------:R-:W-:-:S05]  /*31a0*/  IMAD.U32 R12, RZ, RZ, UR8 ;  /* 0x00000008ff0c7e24 */ /* 0x000fca000f8e00ff */
[----:B------:R-:W-:-:S04]  /*31b0*/  PRMT R12, R5, 0x654, R12 ;  /* 0x00000654050c7816 */ /* 0x000fc8000000000c */
[----:B------:R0:W-:Y:S03]  /*31c0*/  SYNCS.ARRIVE.TRANS64.RED.A1T0 RZ, [R12+URZ], RZ ;  /* 0x000000ff0cff79a7 */ /* 0x0001e6000810043f */
.L_x_36:
[----:B------:R-:W-:Y:S05]  /*31d0*/  BSYNC B0 ;  /* 0x0000000000007941 */ /* 0x000fea0003800000 */
.L_x_35:
[----:B------:R-:W-:Y:S05]  /*31e0*/  @P1 BRA `(.L_x_33) ;  /* 0x0000000000041947 */ /* 0x000fea0003800000 */
[----:B------:R-:W-:Y:S01]  /*31f0*/  BPT.TRAP 0x1 ;  /* 0x000000040000795c */ /* 0x000fe20000300000 */
.L_x_33:
[----:B------:R-:W1:Y:S01]  /*3200*/  LDC R16, c[0x0][0x288] ;  /* 0x0000a200ff107b82 */ /* 0x000e620000000800 */
[----:B------:R-:W-:Y:S01]  /*3210*/  IMAD.SHL.U32 R33, R11, 0x40, RZ ;  /* 0x000000400b217824 */ /* 0x000fe200078e00ff */
[--C-:B0-----:R-:W-:Y:S01]  /*3220*/  SHF.R.U32.HI R12, RZ, 0x2, R0.reuse ;  /* 0x00000002ff0c7819 */ /* 0x101fe20000011600 */
[----:B------:R-:W-:Y:S01]  /*3230*/  UIADD3 UR5, UR9, UR5, URZ ;  /* 0x0000000509057290 */ /* 0x000fe2000fffe03f */
[----:B------:R-:W-:Y:S01]  /*3240*/  LOP3.LUT R14, R0, 0x60, RZ, 0xc0, !PT ;  /* 0x00000060000e7812 */ /* 0x000fe200078ec0ff */
[----:B------:R-:W-:Y:S01]  /*3250*/  IMAD.SHL.U32 R34, R10, 0x100, RZ ;  /* 0x000001000a227824 */ /* 0x000fe200078e00ff */
[----:B------:R-:W-:Y:S01]  /*3260*/  SHF.R.U32.HI R15, RZ, 0x7, R0 ;  /* 0x00000007ff0f7819 */ /* 0x000fe20000011600 */
[----:B------:R-:W-:Y:S01]  /*3270*/  UISETP.GT.U32.AND UP0, UPT, UR5, 0x4, UPT ;  /* 0x000000040500788c */ /* 0x000fe2000bf04070 */
[----:B------:R-:W-:Y:S01]  /*3280*/  LOP3.LUT R13, R12, 0x7, RZ, 0xc0, !PT ;  /* 0x000000070c0d7812 */ /* 0x000fe200078ec0ff */
[C---:B------:R-:W-:Y:S01]  /*3290*/  IMAD.SHL.U32 R26, R0.reuse, 0x2, RZ ;  /* 0x00000002001a7824 */ /* 0x040fe200078e00ff */
[----:B------:R-:W-:Y:S01]  /*32a0*/  SHF.R.U32.HI R14, RZ, 0x1, R14 ;  /* 0x00000001ff0e7819 */ /* 0x000fe2000001160e */
[----:B------:R-:W-:Y:S01]  /*32b0*/  ULDC UR12, c[0x0][0x284] ;  /* 0x0000a100000c7ab9 */ /* 0x000fe20000000800 */
[----:B------:R-:W-:Y:S01]  /*32c0*/  LOP3.LUT R12, R15, 0x1, RZ, 0xc0, !PT ;  /* 0x000000010f0c7812 */ /* 0x000fe200078ec0ff */
[----:B------:R-:W-:Y:S01]  /*32d0*/  UISETP.LT.U32.AND UP0, UPT, UR9, 0x5, UP0 ;  /* 0x000000050900788c */ /* 0x000fe20008701070 */
[----:B------:R-:W-:Y:S01]  /*32e0*/  IADD3 R17, RZ, -R14, -R13 ;  /* 0x8000000eff117210 */ /* 0x000fe20007ffe80d */
[----:B------:R-:W-:Y:S01]  /*32f0*/  UISETP.GE.U32.AND UP1, UPT, UR9, 0x5, UPT ;  /* 0x000000050900788c */ /* 0x000fe2000bf26070 */
[----:B------:R-:W-:Y:S01]  /*3300*/  LOP3.LUT R15, R0, 0x3, RZ, 0xc0, !PT ;  /* 0x00000003000f7812 */ /* 0x000fe200078ec0ff */
[C---:B------:R-:W-:Y:S01]  /*3310*/  IMAD.SHL.U32 R24, R12.reuse, 0x40, RZ ;  /* 0x000000400c187824 */ /* 0x040fe200078e00ff */
[----:B------:R-:W-:Y:S01]  /*3320*/  SHF.R.S32.HI R29, RZ, 0x1f, R7 ;  /* 0x0000001fff1d7819 */ /* 0x000fe20000011407 */
[----:B------:R-:W-:Y:S01]  /*3330*/  UIMAD.WIDE.U32 UR6, UR5, -0x33333333, URZ ;  /* 0xcccccccd050678a5 */ /* 0x000fe2000f8e003f */
[C---:B------:R-:W-:Y:S01]  /*3340*/  LOP3.LUT R26, R33.reuse, 0x6, R26, 0xf8, !PT ;  /* 0x00000006211a7812 */ /* 0x040fe200078ef81a */
[----:B------:R-:W-:Y:S01]  /*3350*/  USEL UR8, URZ, 0x1, !UP0 ;  /* 0x000000013f087887 */ /* 0x000fe2000c000000 */
[----:B------:R-:W-:Y:S01]  /*3360*/  IMAD R17, R12, -0x40, R17 ;  /* 0xffffffc00c117824 */ /* 0x000fe200078e0211 */
[----:B------:R-:W-:Y:S01]  /*3370*/  ULDC.64 UR10, c[0x0][0x5d0] ;  /* 0x00017400000a7ab9 */ /* 0x000fe20000000a00 */
[----:B-1----:R-:W-:Y:S01]  /*3380*/  ISETP.GE.AND P0, PT, R33, R16, PT ;  /* 0x000000102100720c */ /* 0x002fe20003f06270 */
[----:B------:R-:W-:Y:S01]  /*3390*/  IMAD R12, R15, -0x2, R16 ;  /* 0xfffffffe0f0c7824 */ /* 0x000fe200078e0210 */
[----:B------:R-:W-:Y:S01]  /*33a0*/  SHF.R.S32.HI R27, RZ, 0x1f, R26 ;  /* 0x0000001fff1b7819 */ /* 0x000fe2000001141a */
[----:B------:R-:W-:Y:S01]  /*33b0*/  IMAD R16, R29, UR10, RZ ;  /* 0x0000000a1d107c24 */ /* 0x000fe2000f8e02ff */
[----:B------:R-:W-:Y:S01]  /*33c0*/  ISETP.GE.OR P0, PT, R34, UR12, P0 ;  /* 0x0000000c22007c0c */ /* 0x000fe20008706670 */
[----:B------:R-:W-:Y:S01]  /*33d0*/  USHF.R.U32.HI UR6, URZ, 0x2, UR7 ;  /* 0x000000023f067899 */ /* 0x000fe20008011607 */
[----:B------:R-:W-:Y:S01]  /*33e0*/  LOP3.LUT R35, R24, 0x40, R13, 0xe2, !PT ;  /* 0x0000004018237812 */ /* 0x000fe200078ee20d */
[----:B------:R-:W-:Y:S01]  /*33f0*/  ULOP3.LUT UR4, UR4, UR8, URZ, 0x3c, !UPT ;  /* 0x0000000804047292 */ /* 0x000fe2000f8e3c3f */
[----:B------:R-:W-:Y:S01]  /*3400*/  IMAD.WIDE R24, R10, 0x100, RZ ;  /* 0x000001000a187825 */ /* 0x000fe200078e02ff */
[----:B------:R-:W-:Y:S01]  /*3410*/  UIMAD UR5, UR6, -0x5, UR5 ;  /* 0xfffffffb060578a4 */ /* 0x000fe2000f8e0205 */
[----:B------:R-:W-:Y:S01]  /*3420*/  IADD3 R34, -R34, UR12, R17 ;  /* 0x0000000c22227c10 */ /* 0x000fe2000fffe111 */
[----:B------:R-:W-:Y:S01]  /*3430*/  @UP1 ULOP3.LUT UR4, UR4, 0x1, UR6, 0x78, !UPT ;  /* 0x0000000104041892 */ /* 0x000fe2000f8e7806 */
[C---:B------:R-:W-:Y:S01]  /*3440*/  IMAD R13, R7.reuse, UR11, R16 ;  /* 0x0000000b070d7c24 */ /* 0x040fe2000f8e0210 */
[----:B------:R-:W-:Y:S01]  /*3450*/  LOP3.LUT R35, R24, R35, R14, 0xfe, !PT ;  /* 0x0000002318237212 */ /* 0x000fe200078efe0e */
[----:B------:R-:W-:-:S04]  /*3460*/  IMAD.WIDE.U32 R10, R7, UR10, R26 ;  /* 0x0000000a070a7c25 */ /* 0x000fc8000f8e001a */
[----:B------:R-:W-:Y:S02]  /*3470*/  IMAD.IADD R11, R11, 0x1, R13 ;  /* 0x000000010b0b7824 */ /* 0x000fe400078e020d */
[----:B------:R-:W-:Y:S02]  /*3480*/  IMAD.IADD R33, R12, 0x1, -R33 ;  /* 0x000000010c217824 */ /* 0x000fe400078e0a21 */
[----:B------:R-:W-:Y:S01]  /*3490*/  IMAD.MOV.U32 R32, RZ, RZ, -0x1 ;  /* 0xffffffffff207424 */ /* 0x000fe200078e00ff */
[----:B------:R-:W-:Y:S06]  /*34a0*/  @P0 BRA `(.L_x_37) ;  /* 0x0000004800040947 */ /* 0x000fec0003800000 */
[----:B------:R-:W0:Y:S01]  /*34b0*/  LDC.64 R30, c[0x0][0x5c8] ;  /* 0x00017200ff1e7b82 */ /* 0x000e220000000a00 */
[----:B------:R-:W-:Y:S01]  /*34c0*/  ULDC.64 UR6, c[0x0][0x5c0] ;  /* 0x0001700000067ab9 */ /* 0x000fe20000000a00 */
[----:B------:R-:W-:Y:S01]  /*34d0*/  BSSY B0, `(.L_x_37) ;  /* 0x000047e000007945 */ /* 0x000fe20003800000 */
[-C--:B0-----:R-:W-:Y:S02]  /*34e0*/  IMAD R12, R25, R30.reuse, RZ ;  /* 0x0000001e190c7224 */ /* 0x081fe400078e02ff */
[----:B------:R-:W-:-:S04]  /*34f0*/  IMAD.WIDE.U32 R10, R35, R30, R10 ;  /* 0x0000001e230a7225 */ /* 0x000fc800078e000a */
[----:B------:R-:W-:Y:S01]  /*3500*/  IMAD R15, R35, R31, R12 ;  /* 0x0000001f230f7224 */ /* 0x000fe200078e020c */
[----:B------:R-:W-:Y:S01]  /*3510*/  IADD3 R16, P4, R10, UR6, RZ ;  /* 0x000000060a107c10 */ /* 0x000fe2000ff9e0ff */
[C---:B------:R-:W-:Y:S01]  /*3520*/  IMAD.SHL.U32 R13, R30.reuse, 0x80, RZ ;  /* 0x000000801e0d7824 */ /* 0x040fe200078e00ff */
[C---:B------:R-:W-:Y:S01]  /*3530*/  LEA R28, P2, R30.reuse, R10, 0x3 ;  /* 0x0000000a1e1c7211 */ /* 0x040fe200078418ff */
[----:B------:R-:W-:Y:S01]  /*3540*/  IMAD.IADD R36, R11, 0x1, R15 ;  /* 0x000000010b247824 */ /* 0x000fe200078e020f */
[----:B------:R-:W-:Y:S02]  /*3550*/  SHF.L.U64.HI R11, R30, 0x7, R31 ;  /* 0x000000071e0b7819 */ /* 0x000fe4000001021f */
[----:B------:R-:W-:Y:S02]  /*3560*/  IADD3 R12, P1, P0, R10, UR6, R13 ;  /* 0x000000060a0c7c10 */ /* 0x000fe4000f83e00d */
[----:B------:R-:W-:Y:S02]  /*3570*/  IADD3.X R17, R36, UR7, RZ, P4, !PT ;  /* 0x0000000724117c10 */ /* 0x000fe4000a7fe4ff */
[----:B---3-5:R-:W-:-:S02]  /*3580*/  FSETP.NEU.AND P4, PT, R9, RZ, PT ;  /* 0x000000ff0900720b */ /* 0x028fc40003f8d000 */
[----:B------:R-:W-:Y:S02]  /*3590*/  LEA.HI.X R30, R30, R36, R31, 0x3, P2 ;  /* 0x000000241e1e7211 */ /* 0x000fe400010f1c1f */
[C---:B------:R-:W-:Y:S02]  /*35a0*/  IADD3 R14, P2, R28.reuse, UR6, RZ ;  /* 0x000000061c0e7c10 */ /* 0x040fe4000ff5e0ff */
[----:B------:R-:W-:Y:S02]  /*35b0*/  IADD3 R10, P5, P6, R28, UR6, R13 ;  /* 0x000000061c0a7c10 */ /* 0x000fe4000febe00d */
[--C-:B------:R-:W-:Y:S02]  /*35c0*/  IADD3.X R13, R36, UR7, R11.reuse, P1, P0 ;  /* 0x00000007240d7c10 */ /* 0x100fe40008fe040b */
[C---:B------:R-:W-:Y:S02]  /*35d0*/  IADD3.X R15, R30.reuse, UR7, RZ, P2, !PT ;  /* 0x000000071e0f7c10 */ /* 0x040fe400097fe4ff */
[----:B------:R-:W-:Y:S01]  /*35e0*/  IADD3.X R11, R30, UR7, R11, P5, P6 ;  /* 0x000000071e0b7c10 */ /* 0x000fe2000afec40b */
[----:B------:R-:W-:Y:S06]  /*35f0*/  @!P4 BRA `(.L_x_38) ;  /* 0x00000034009cc947 */ /* 0x000fec0003800000 */
[----:B------:R-:W-:Y:S01]  /*3600*/  ULDC.64 UR6, c[0x0][0x5b8] ;  /* 0x00016e0000067ab9 */ /* 0x000fe20000000a00 */
[----:B------:R-:W-:Y:S01]  /*3610*/  ISETP.GE.AND P0, PT, R34, 0x1, PT ;  /* 0x000000012200780c */ /* 0x000fe20003f06270 */
[----:B------:R-:W-:Y:S01]  /*3620*/  IMAD R28, R29, UR6, RZ ;  /* 0x000000061d1c7c24 */ /* 0x000fe2000f8e02ff */
[----:B------:R-:W-:Y:S01]  /*3630*/  ULDC.64 UR10, c[0x0][0x5a8] ;  /* 0x00016a00000a7ab9 */ /* 0x000fe20000000a00 */
[----:B------:R-:W-:Y:S01]  /*3640*/  IMAD.WIDE.U32 R26, R7, UR6, R26 ;  /* 0x00000006071a7c25 */ /* 0x000fe2000f8e001a */
[----:B------:R-:W-:Y:S01]  /*3650*/  ISETP.LT.OR P4, PT, R33, 0x1, !P0 ;  /* 0x000000012100780c */ /* 0x000fe20004781670 */
[----:B------:R-:W-:Y:S02]  /*3660*/  BSSY B1, `(.L_x_39) ;  /* 0x000000c000017945 */ /* 0x000fe40003800000 */
[----:B------:R-:W-:Y:S01]  /*3670*/  IMAD R7, R7, UR7, R28 ;  /* 0x0000000707077c24 */ /* 0x000fe2000f8e021c */
[----:B------:R-:W-:Y:S02]  /*3680*/  ULDC.64 UR6, c[0x0][0x5b0] ;  /* 0x00016c0000067ab9 */ /* 0x000fe40000000a00 */
[----:B------:R-:W-:-:S02]  /*3690*/  IMAD R30, R25, UR6, RZ ;  /* 0x00000006191e7c24 */ /* 0x000fc4000f8e02ff */
[----:B------:R-:W-:Y:S02]  /*36a0*/  IMAD.IADD R27, R27, 0x1, R7 ;  /* 0x000000011b1b7824 */ /* 0x000fe400078e0207 */
[C---:B------:R-:W-:Y:S02]  /*36b0*/  IMAD R7, R35.reuse, UR7, R30 ;  /* 0x0000000723077c24 */ /* 0x040fe4000f8e021e */
[----:B------:R-:W-:-:S03]  /*36c0*/  IMAD.WIDE.U32 R28, R35, UR6, R26 ;  /* 0x00000006231c7c25 */ /* 0x000fc6000f8e001a */
[----:B------:R-:W-:-:S04]  /*36d0*/  IADD3 R28, P1, R28, UR10, RZ ;  /* 0x0000000a1c1c7c10 */ /* 0x000fc8000ff3e0ff */
[--C-:B------:R-:W-:Y:S02]  /*36e0*/  IADD3.X R29, R29, UR11, R7.reuse, P1, !PT ;  /* 0x0000000b1d1d7c10 */ /* 0x100fe40008ffe407 */
[----:B------:R-:W-:Y:S01]  /*36f0*/  PRMT R7, RZ, 0x7610, R7 ;  /* 0x00007610ff077816 */ /* 0x000fe20000000007 */
[----:B------:R-:W-:Y:S06]  /*3700*/  @P4 BRA `(.L_x_40) ;  /* 0x0000000000044947 */ /* 0x000fec0003800000 */
[----:B------:R0:W5:Y:S02]  /*3710*/  LDG.E.U8 R7, desc[UR20][R28.64] ;  /* 0x000000141c077981 */ /* 0x000164000c1e1100 */
.L_x_40:
[----:B------:R-:W-:Y:S05]  /*3720*/  BSYNC B1 ;  /* 0x0000000000017941 */ /* 0x000fea0003800000 */
.L_x_39:
[----:B-----5:R-:W-:Y:S01]  /*3730*/  LOP3.LUT R7, R7, 0xff, RZ, 0xc0, !PT ;  /* 0x000000ff07077812 */ /* 0x020fe200078ec0ff */
[----:B------:R-:W-:Y:S01]  /*3740*/  BSSY B1, `(.L_x_41) ;  /* 0x000000b000017945 */ /* 0x000fe20003800000 */
[----:B------:R-:W-:Y:S02]  /*3750*/  ISETP.LT.OR P2, PT, R33, 0x2, !P0 ;  /* 0x000000022100780c */ /* 0x000fe40004741670 */
[----:B------:R-:W-:-:S05]  /*3760*/  F2FP.F16.E5M2.UNPACK_B R7, R7 ;  /* 0x00000007ff07723e */ /* 0x000fca00020004ff */
[----:B------:R-:W-:Y:S01]  /*3770*/  HADD2.F32 R30, -RZ, R7.H0_H0 ;  /* 0x20000007ff1e7230 */ /* 0x000fe20000004100 */
[----:B------:R-:W-:-:S04]  /*3780*/  PRMT R7, RZ, 0x7610, R7 ;  /* 0x00007610ff077816 */ /* 0x000fc80000000007 */
[----:B------:R-:W-:-:S04]  /*3790*/  FMUL R30, R30, R9 ;  /* 0x000000091e1e7220 */ /* 0x000fc80000400000 */
[----:B--2---:R-:W-:-:S05]  /*37a0*/  FFMA R30, R147, R8, R30 ;  /* 0x00000008931e7223 */ /* 0x004fca000000001e */
[----:B------:R-:W-:-:S05]  /*37b0*/  F2FP.SATFINITE.E5M2.F32.PACK_AB_MERGE_C R31, RZ, R30, RZ ;  /* 0x0000001eff1f723e */ /* 0x000fca00048060ff */
[----:B------:R1:W-:Y:S01]  /*37c0*/  @!P4 STG.E.U8 desc[UR20][R16.64], R31 ;  /* 0x0000001f1000c986 */ /* 0x0003e2000c101114 */
[----:B------:R-:W-:Y:S05]  /*37d0*/  @P2 BRA `(.L_x_42) ;  /* 0x0000000000042947 */ /* 0x000fea0003800000 */
[----:B------:R2:W5:Y:S02]  /*37e0*/  LDG.E.U8 R7, desc[UR20][R28.64+0x1] ;  /* 0x000001141c077981 */ /* 0x000564000c1e1100 */
.L_x_42:
[----:B------:R-:W-:Y:S05]  /*37f0*/  BSYNC B1 ;  /* 0x0000000000017941 */ /* 0x000fea0003800000 */
.L_x_41:
[----:B-----5:R-:W-:Y:S01]  /*3800*/  LOP3.LUT R7, R7, 0xff, RZ, 0xc0, !PT ;  /* 0x000000ff07077812 */ /* 0x020fe200078ec0ff */
[----:B------:R-:W-:Y:S01]  /*3810*/  BSSY B1, `(.L_x_43) ;  /* 0x0000013000017945 */ /* 0x000fe20003800000 */
[----:B------:R-:W-:Y:S02]  /*3820*/  IADD3 R37, P1, R35, 0x8, RZ ;  /* 0x0000000823257810 */ /* 0x000fe40007f3e0ff */
[----:B------:R-:W-:-:S03]  /*3830*/  F2FP.F16.E5M2.UNPACK_B R7, R7 ;  /* 0x00000007ff07723e */ /* 0x000fc600020004ff */
[----:B-1----:R-:W-:Y:S01]  /*3840*/  IMAD.X R31, RZ, RZ, R25, P1 ;  /* 0x000000ffff1f7224 */ /* 0x002fe200008e0619 */
[----:B------:R-:W-:Y:S01]  /*3850*/  ISETP.GE.AND P1, PT, R34, 0x9, PT ;  /* 0x000000092200780c */ /* 0x000fe20003f26270 */
[----:B------:R-:W-:Y:S02]  /*3860*/  HADD2.F32 R30, -RZ, R7.H0_H0 ;  /* 0x20000007ff1e7230 */ /* 0x000fe40000004100 */
[----:B------:R-:W-:Y:S01]  /*3870*/  IMAD R36, R31, UR6, RZ ;  /* 0x000000061f247c24 */ /* 0x000fe2000f8e02ff */
[----:B------:R-:W-:Y:S02]  /*3880*/  ISETP.LT.OR P5, PT, R33, 0x1, !P1 ;  /* 0x000000012100780c */ /* 0x000fe40004fa1670 */
[----:B------:R-:W-:Y:S01]  /*3890*/  FMUL R7, R30, R9 ;  /* 0x000000091e077220 */ /* 0x000fe20000400000 */
[----:B------:R-:W-:-:S04]  /*38a0*/  IMAD.WIDE.U32 R30, R37, UR6, R26 ;  /* 0x00000006251e7c25 */ /* 0x000fc8000f8e001a */
[----:B------:R-:W-:Y:S01]  /*38b0*/  FFMA R7, R142, R8, R7 ;  /* 0x000000088e077223 */ /* 0x000fe20000000007 */
[----:B------:R-:W-:Y:S01]  /*38c0*/  IMAD R37, R37, UR7, R36 ;  /* 0x0000000725257c24 */ /* 0x000fe2000f8e0224 */
[----:B------:R-:W-:-:S03]  /*38d0*/  IADD3 R30, P4, R30, UR10, RZ ;  /* 0x0000000a1e1e7c10 */ /* 0x000fc6000ff9e0ff */
[----:B------:R-:W-:Y:S02]  /*38e0*/  F2FP.SATFINITE.E5M2.F32.PACK_AB_MERGE_C R39, RZ, R7, RZ ;  /* 0x00000007ff27723e */ /* 0x000fe400048060ff */
[----:B------:R-:W-:Y:S02]  /*38f0*/  IADD3.X R31, R31, UR11, R37, P4, !PT ;  /* 0x0000000b1f1f7c10 */ /* 0x000fe4000a7fe425 */
[----:B------:R-:W-:Y:S01]  /*3900*/  PRMT R7, RZ, 0x7610, R7 ;  /* 0x00007610ff077816 */ /* 0x000fe20000000007 */
[----:B------:R1:W-:Y:S01]  /*3910*/  @!P2 STG.E.U8 desc[UR20][R16.64+0x1], R39 ;  /* 0x000001271000a986 */ /* 0x0003e2000c101114 */
[----:B------:R-:W-:Y:S05]  /*3920*/  @P5 BRA `(.L_x_44) ;  /* 0x0000000000045947 */ /* 0x000fea0003800000 */
[----:B------:R3:W5:Y:S02]  /*3930*/  LDG.E.U8 R7, desc[UR20][R30.64] ;  /* 0x000000141e077981 */ /* 0x000764000c1e1100 */
.L_x_44:
[----:B------:R-:W-:Y:S05]  /*3940*/  BSYNC B1 ;  /* 0x0000000000017941 */ /* 0x000fea0003800000 */
.L_x_43:
[----:B-----5:R-:W-:Y:S01]  /*3950*/  LOP3.LUT R7, R7, 0xff, RZ, 0xc0, !PT ;  /* 0x000000ff07077812 */ /* 0x020fe200078ec0ff */
[----:B------:R-:W-:Y:S01]  /*3960*/  BSSY B1, `(.L_x_45) ;  /* 0x000000b000017945 */ /* 0x000fe20003800000 */
[----:B------:R-:W-:Y:S02]  /*3970*/  ISETP.LT.OR P2, PT, R33, 0x2, !P1 ;  /* 0x000000022100780c */ /* 0x000fe40004f41670 */
[----:B------:R-:W-:-:S05]  /*3980*/  F2FP.F16.E5M2.UNPACK_B R7, R7 ;  /* 0x00000007ff07723e */ /* 0x000fca00020004ff */
[----:B------:R-:W-:Y:S01]  /*3990*/  HADD2.F32 R36, -RZ, R7.H0_H0 ;  /* 0x20000007ff247230 */ /* 0x000fe20000004100 */
[----:B------:R-:W-:-:S04]  /*39a0*/  PRMT R7, RZ, 0x7610, R7 ;  /* 0x00007610ff077816 */ /* 0x000fc80000000007 */
[----:B------:R-:W-:-:S04]  /*39b0*/  FMUL R36, R36, R9 ;  /* 0x0000000924247220 */ /* 0x000fc80000400000 */
[----:B------:R-:W-:-:S05]  /*39c0*/  FFMA R36, R145, R8, R36 ;  /* 0x0000000891247223 */ /* 0x000fca0000000024 */
[----:B------:R-:W-:-:S05]  /*39d0*/  F2FP.SATFINITE.E5M2.F32.PACK_AB_MERGE_C R37, RZ, R36, RZ ;  /* 0x00000024ff25723e */ /* 0x000fca00048060ff */
[----:B------:R4:W-:Y:S01]  /*39e0*/  @!P5 STG.E.U8 desc[UR20][R14.64], R37 ;  /* 0x000000250e00d986 */ /* 0x0009e2000c101114 */
[----:B------:R-:W-:Y:S05]  /*39f0*/  @P2 BRA `(.L_x_46) ;  /* 0x0000000000042947 */ /* 0x000fea0003800000 */
[----:B------:R0:W5:Y:S02]  /*3a00*/  LDG.E.U8 R7, desc[UR20][R30.64+0x1] ;  /* 0x000001141e077981 */ /* 0x000164000c1e1100 */
.L_x_46:
[----:B------:R-:W-:Y:S05]  /*3a10*/  BSYNC B1 ;  /* 0x0000000000017941 */ /* 0x000fea0003800000 */
.L_x_45:
[----:B-----5:R-:W-:Y:S01]  /*3a20*/  LOP3.LUT R7, R7, 0xff, RZ, 0xc0, !PT ;  /* 0x000000ff07077812 */ /* 0x020fe200078ec0ff */
[----:B------:R-:W-:Y:S01]  /*3a30*/  BSSY B1, `(.L_x_47) ;  /* 0x000000b000017945 */ /* 0x000fe20003800000 */
[----:B------:R-:W-:Y:S02]  /*3a40*/  ISETP.LT.OR P4, PT, R33, 0x9, !P0 ;  /* 0x000000092100780c */ /* 0x000fe40004781670 */
[----:B------:R-:W-:-:S05]  /*3a50*/  F2FP.F16.E5M2.UNPACK_B R7, R7 ;  /* 0x00000007ff07723e */ /* 0x000fca00020004ff */
[----:B------:R-:W-:-:S05]  /*3a60*/  HADD2.F32 R36, -RZ, R7.H0_H0 ;  /* 0x20000007ff247230 */ /* 0x000fca0000004100 */
[----:B------:R-:W-:-:S04]  /*3a70*/  FMUL R7, R36, R9 ;  /* 0x0000000924077220 */ /* 0x000fc80000400000 */
[----:B------:R-:W-:-:S05]  /*3a80*/  FFMA R7, R140, R8, R7 ;  /* 0x000000088c077223 */ /* 0x000fca0000000007 */
[----:B----4-:R-:W-:Y:S02]  /*3a90*/  F2FP.SATFINITE.E5M2.F32.PACK_AB_MERGE_C R37, RZ, R7, RZ ;  /* 0x00000007ff25723e */ /* 0x010fe400048060ff */
[----:B------:R-:W-:-:S03]  /*3aa0*/  PRMT R7, RZ, 0x7610, R7 ;  /* 0x00007610ff077816 */ /* 0x000fc60000000007 */
[----:B------:R4:W-:Y:S01]  /*3ab0*/  @!P2 STG.E.U8 desc[UR20][R14.64+0x1], R37 ;  /* 0x000001250e00a986 */ /* 0x0009e2000c101114 */
[----:B------:R-:W-:Y:S05]  /*3ac0*/  @P4 BRA `(.L_x_48) ;  /* 0x0000000000044947 */ /* 0x000fea0003800000 */
[----:B------:R0:W5:Y:S02]  /*3ad0*/  LDG.E.U8 R7, desc[UR20][R28.64+0x8] ;  /* 0x000008141c077981 */ /* 0x000164000c1e1100 */
.L_x_48:
[----:B------:R-:W-:Y:S05]  /*3ae0*/  BSYNC B1 ;  /* 0x0000000000017941 */ /* 0x000fea0003800000 */
.L_x_47:
        /* <DEDUP_REMOVED lines=8> */
[----:B----4-:R-:W-:-:S05]  /*3b70*/  F2FP.SATFINITE.E5M2.F32.PACK_AB_MERGE_C R37, RZ, R36, RZ ;  /* 0x00000024ff25723e */ /* 0x010fca00048060ff */
[----:B------:R4:W-:Y:S01]  /*3b80*/  @!P4 STG.E.U8 desc[UR20][R16.64+0x8], R37 ;  /* 0x000008251000c986 */ /* 0x0009e2000c101114 */
[----:B------:R-:W-:Y:S05]  /*3b90*/  @P2 BRA `(.L_x_50) ;  /* 0x0000000000042947 */ /* 0x000fea0003800000 */
[----:B------:R0:W5:Y:S02]  /*3ba0*/  LDG.E.U8 R7, desc[UR20][R28.64+0x9] ;  /* 0x000009141c077981 */ /* 0x000164000c1e1100 */
.L_x_50:
[----:B------:R-:W-:Y:S05]  /*3bb0*/  BSYNC B1 ;  /* 0x0000000000017941 */ /* 0x000fea0003800000 */
.L_x_49:
        /* <DEDUP_REMOVED lines=12> */
.L_x_52:
[----:B------:R-:W-:Y:S05]  /*3c80*/  BSYNC B1 ;  /* 0x0000000000017941 */ /* 0x000fea0003800000 */
.L_x_51:
        /* <DEDUP_REMOVED lines=12> */
.L_x_54:
[----:B------:R-:W-:Y:S05]  /*3d50*/  BSYNC B1 ;  /* 0x0000000000017941 */ /* 0x000fea0003800000 */
.L_x_53:
        /* <DEDUP_REMOVED lines=12> */
.L_x_56:
[----:B------:R-:W-:Y:S05]  /*3e20*/  BSYNC B1 ;  /* 0x0000000000017941 */ /* 0x000fea0003800000 */
.L_x_55:
        /* <DEDUP_REMOVED lines=12> */
.L_x_58:
[----:B------:R-:W-:Y:S05]  /*3ef0*/  BSYNC B1 ;  /* 0x0000000000017941 */ /* 0x000fea0003800000 */
.L_x_57:
        /* <DEDUP_REMOVED lines=12> */
.L_x_60:
[----:B------:R-:W-:Y:S05]  /*3fc0*/  BSYNC B1 ;  /* 0x0000000000017941 */ /* 0x000fea0003800000 */
.L_x_59:
        /* <DEDUP_REMOVED lines=12> */
.L_x_62:
[----:B------:R-:W-:Y:S05]  /*4090*/  BSYNC B1 ;  /* 0x0000000000017941 */ /* 0x000fea0003800000 */
.L_x_61:
        /* <DEDUP_REMOVED lines=12> */
.L_x_64:
[----:B------:R-:W-:Y:S05]  /*4160*/  BSYNC B1 ;  /* 0x0000000000017941 */ /* 0x000fea0003800000 */
.L_x_63:
        /* <DEDUP_REMOVED lines=12> */
.L_x_66:
[----:B------:R-:W-:Y:S05]  /*4230*/  BSYNC B1 ;  /* 0x0000000000017941 */ /* 0x000fea0003800000 */
.L_x_65:
        /* <DEDUP_REMOVED lines=12> */
.L_x_68:
[----:B------:R-:W-:Y:S05]  /*4300*/  BSYNC B1 ;  /* 0x0000000000017941 */ /* 0x000fea0003800000 */
.L_x_67:
        /* <DEDUP_REMOVED lines=12> */
.L_x_70:
[----:B------:R-:W-:Y:S05]  /*43d0*/  BSYNC B1 ;  /* 0x0000000000017941 */ /* 0x000fea0003800000 */
.L_x_69:
        /* <DEDUP_REMOVED lines=12> */
.L_x_72:
[----:B------:R-:W-:Y:S05]  /*44a0*/  BSYNC B1 ;  /* 0x0000000000017941 */ /* 0x000fea0003800000 */
.L_x_71:
        /* <DEDUP_REMOVED lines=12> */
.L_x_74:
[----:B------:R-:W-:Y:S05]  /*4570*/  BSYNC B1 ;  /* 0x0000000000017941 */ /* 0x000fea0003800000 */
.L_x_73:
        /* <DEDUP_REMOVED lines=12> */
.L_x_76:
[----:B------:R-:W-:Y:S05]  /*4640*/  BSYNC B1 ;  /* 0x0000000000017941 */ /* 0x000fea0003800000 */
.L_x_75:
        /* <DEDUP_REMOVED lines=12> */
.L_x_78:
[----:B------:R-:W-:Y:S05]  /*4710*/  BSYNC B1 ;  /* 0x0000000000017941 */ /* 0x000fea0003800000 */
.L_x_77:
        /* <DEDUP_REMOVED lines=12> */
.L_x_80:
[----:B------:R-:W-:Y:S05]  /*47e0*/  BSYNC B1 ;  /* 0x0000000000017941 */ /* 0x000fea0003800000 */
.L_x_79:
        /* <DEDUP_REMOVED lines=12> */
.L_x_82:
[----:B------:R-:W-:Y:S05]  /*48b0*/  BSYNC B1 ;  /* 0x0000000000017941 */ /* 0x000fea0003800000 */
.L_x_81:
        /* <DEDUP_REMOVED lines=12> */
.L_x_84:
[----:B------:R-:W-:Y:S05]  /*4980*/  BSYNC B1 ;  /* 0x0000000000017941 */ /* 0x000fea0003800000 */
.L_x_83:
        /* <DEDUP_REMOVED lines=12> */
.L_x_86:
[----:B------:R-:W-:Y:S05]  /*4a50*/  BSYNC B1 ;  /* 0x0000000000017941 */ /* 0x000fea0003800000 */
.L_x_85:
        /* <DEDUP_REMOVED lines=12> */
.L_x_88:
[----:B------:R-:W-:Y:S05]  /*4b20*/  BSYNC B1 ;  /* 0x0000000000017941 */ /* 0x000fea0003800000 */
.L_x_87:
        /* <DEDUP_REMOVED lines=12> */
.L_x_90:
[----:B------:R-:W-:Y:S05]  /*4bf0*/  BSYNC B1 ;  /* 0x0000000000017941 */ /* 0x000fea0003800000 */
.L_x_89:
        /* <DEDUP_REMOVED lines=12> */
.L_x_92:
[----:B------:R-:W-:Y:S05]  /*4cc0*/  BSYNC B1 ;  /* 0x0000000000017941 */ /* 0x000fea0003800000 */
.L_x_91:
        /* <DEDUP_REMOVED lines=12> */
.L_x_94:
[----:B------:R-:W-:Y:S05]  /*4d90*/  BSYNC B1 ;  /* 0x0000000000017941 */ /* 0x000fea0003800000 */
.L_x_93:
        /* <DEDUP_REMOVED lines=12> */
.L_x_96:
[----:B------:R-:W-:Y:S05]  /*4e60*/  BSYNC B1 ;  /* 0x0000000000017941 */ /* 0x000fea0003800000 */
.L_x_95:
        /* <DEDUP_REMOVED lines=12> */
.L_x_98:
[----:B------:R-:W-:Y:S05]  /*4f30*/  BSYNC B1 ;  /* 0x0000000000017941 */ /* 0x000fea0003800000 */
.L_x_97:
[----:B-----5:R-:W-:Y:S01]  /*4f40*/  LOP3.LUT R7, R7, 0xff, RZ, 0xc0, !PT ;  /* 0x000000ff07077812 */ /* 0x020fe200078ec0ff */
[----:B------:R-:W-:Y:S01]  /*4f50*/  BSSY B1, `(.L_x_99) ;  /* 0x000000b000017945 */ /* 0x000fe20003800000 */
[----:B------:R-:W-:Y:S02]  /*4f60*/  ISETP.LT.OR P2, PT, R33, 0x39, !P1 ;  /* 0x000000392100780c */ /* 0x000fe40004f41670 */
[----:B------:R-:W-:-:S05]  /*4f70*/  F2FP.F16.E5M2.UNPACK_B R7, R7 ;  /* 0x00000007ff07723e */ /* 0x000fca00020004ff */
[----:B0-2---:R-:W-:-:S05]  /*4f80*/  HADD2.F32 R28, -RZ, R7.H0_H0 ;  /* 0x20000007ff1c7230 */ /* 0x005fca0000004100 */
[----:B------:R-:W-:-:S04]  /*4f90*/  FMUL R7, R28, R9 ;  /* 0x000000091c077220 */ /* 0x000fc80000400000 */
[----:B------:R-:W-:-:S05]  /*4fa0*/  FFMA R7, R114, R8, R7 ;  /* 0x0000000872077223 */ /* 0x000fca0000000007 */
[----:B------:R-:W-:Y:S02]  /*4fb0*/  F2FP.SATFINITE.E5M2.F32.PACK_AB_MERGE_C R29, RZ, R7, RZ ;  /* 0x00000007ff1d723e */ /* 0x000fe400048060ff */
[----:B------:R-:W-:-:S03]  /*4fc0*/  PRMT R7, RZ, 0x7610, R7 ;  /* 0x00007610ff077816 */ /* 0x000fc60000000007 */
[----:B------:R0:W-:Y:S01]  /*4fd0*/  @!P0 STG.E.U8 desc[UR20][R16.64+0x39], R29 ;  /* 0x0000391d10008986 */ /* 0x0001e2000c101114 */
[----:B------:R-:W-:Y:S05]  /*4fe0*/  @P2 BRA `(.L_x_100) ;  /* 0x0000000000042947 */ /* 0x000fea0003800000 */
[----:B------:R2:W5:Y:S02]  /*4ff0*/  LDG.E.U8 R7, desc[UR20][R30.64+0x38] ;  /* 0x000038141e077981 */ /* 0x000564000c1e1100 */
.L_x_100:
[----:B------:R-:W-:Y:S05]  /*5000*/  BSYNC B1 ;  /* 0x0000000000017941 */ /* 0x000fea0003800000 */
.L_x_99:
[----:B-----5:R-:W-:Y:S01]  /*5010*/  LOP3.LUT R7, R7, 0xff, RZ, 0xc0, !PT ;  /* 0x000000ff07077812 */ /* 0x020fe200078ec0ff */
[----:B------:R-:W-:Y:S01]  /*5020*/  BSSY B1, `(.L_x_101) ;  /* 0x000000b000017945 */ /* 0x000fe20003800000 */
[----:B------:R-:W-:Y:S02]  /*5030*/  ISETP.LT.OR P1, PT, R33, 0x3a, !P1 ;  /* 0x0000003a2100780c */ /* 0x000fe40004f21670 */
[----:B------:R-:W-:-:S05]  /*5040*/  F2FP.F16.E5M2.UNPACK_B R7, R7 ;  /* 0x00000007ff07723e */ /* 0x000fca00020004ff */
[----:B01--4-:R-:W-:Y:S01]  /*5050*/  HADD2.F32 R16, -RZ, R7.H0_H0 ;  /* 0x20000007ff107230 */ /* 0x013fe20000004100 */
[----:B------:R-:W-:-:S04]  /*5060*/  PRMT R7, RZ, 0x7610, R7 ;  /* 0x00007610ff077816 */ /* 0x000fc80000000007 */
[----:B------:R-:W-:-:S04]  /*5070*/  FMUL R16, R16, R9 ;  /* 0x0000000910107220 */ /* 0x000fc80000400000 */
[----:B------:R-:W-:-:S05]  /*5080*/  FFMA R16, R117, R8, R16 ;  /* 0x0000000875107223 */ /* 0x000fca0000000010 */
[----:B------:R-:W-:-:S05]  /*5090*/  F2FP.SATFINITE.E5M2.F32.PACK_AB_MERGE_C R17, RZ, R16, RZ ;  /* 0x00000010ff11723e */ /* 0x000fca00048060ff */
[----:B------:R0:W-:Y:S01]  /*50a0*/  @!P2 STG.E.U8 desc[UR20][R14.64+0x38], R17 ;  /* 0x000038110e00a986 */ /* 0x0001e2000c101114 */
[----:B------:R-:W-:Y:S05]  /*50b0*/  @P1 BRA `(.L_x_102) ;  /* 0x0000000000041947 */ /* 0x000fea0003800000 */
[----:B------:R1:W5:Y:S02]  /*50c0*/  LDG.E.U8 R7, desc[UR20][R30.64+0x39] ;  /* 0x000039141e077981 */ /* 0x000364000c1e1100 */
.L_x_102:
[----:B------:R-:W-:Y:S05]  /*50d0*/  BSYNC B1 ;  /* 0x0000000000017941 */ /* 0x000fea0003800000 */
.L_x_101:
[----:B-----5:R-:W-:Y:S01]  /*50e0*/  LOP3.LUT R7, R7, 0xff, RZ, 0xc0, !PT ;  /* 0x000000ff07077812 */ /* 0x020fe200078ec0ff */
[----:B------:R-:W-:Y:S01]  /*50f0*/  BSSY B1, `(.L_x_103) ;  /* 0x0000013000017945 */ /* 0x000fe20003800000 */
[----:B------:R-:W-:Y:S02]  /*5100*/  IADD3 R29, P0, R35, 0x80, RZ ;  /* 0x00000080231d7810 */ /* 0x000fe40007f1e0ff */
[----:B------:R-:W-:-:S03]  /*5110*/  F2FP.F16.E5M2.UNPACK_B R7, R7 ;  /* 0x00000007ff07723e */ /* 0x000fc600020004ff */
[----:B0-----:R-:W-:Y:S01]  /*5120*/  IMAD.X R17, RZ, RZ, R25, P0 ;  /* 0x000000ffff117224 */ /* 0x001fe200000e0619 */
        /* <DEDUP_REMOVED lines=9> */
[----:B-123--:R-:W-:Y:S02]  /*51c0*/  F2FP.SATFINITE.E5M2.F32.PACK_AB_MERGE_C R31, RZ, R7, RZ ;  /* 0x00000007ff1f723e */ /* 0x00efe400048060ff */
[----:B------:R-:W-:Y:S02]  /*51d0*/  IADD3.X R17, R17, UR11, R29, P2, !PT ;  /* 0x0000000b11117c10 */ /* 0x000fe400097fe41d */
[----:B------:R-:W-:Y:S01]  /*51e0*/  PRMT R7, RZ, 0x7610, R7 ;  /* 0x00007610ff077816 */ /* 0x000fe20000000007 */
[----:B------:R0:W-:Y:S01]  /*51f0*/  @!P1 STG.E.U8 desc[UR20][R14.64+0x39], R31 ;  /* 0x0000391f0e009986 */ /* 0x0001e2000c101114 */
[----:B------:R-:W-:Y:S05]  /*5200*/  @P4 BRA `(.L_x_104) ;  /* 0x0000000000044947 */ /* 0x000fea0003800000 */
[----:B------:R1:W5:Y:S02]  /*5210*/  LDG.E.U8 R7, desc[UR20][R16.64] ;  /* 0x0000001410077981 */ /* 0x000364000c1e1100 */
.L_x_104:
[----:B------:R-:W-:Y:S05]  /*5220*/  BSYNC B1 ;  /* 0x0000000000017941 */ /* 0x000fea0003800000 */
.L_x_103:
[----:B-----5:R-:W-:Y:S01]  /*5230*/  LOP3.LUT R7, R7, 0xff, RZ, 0xc0, !PT ;  /* 0x000000ff07077812 */ /* 0x020fe200078ec0ff */
[----:B------:R-:W-:Y:S01]  /*5240*/  BSSY B1, `(.L_x_105) ;  /* 0x000000b000017945 */ /* 0x000fe20003800000 */
[----:B------:R-:W-:Y:S02]  /*5250*/  ISETP.LT.OR P2, PT, R33, 0x2, !P0 ;  /* 0x000000022100780c */ /* 0x000fe40004741670 */
[----:B------:R-:W-:-:S05]  /*5260*/  F2FP.F16.E5M2.UNPACK_B R7, R7 ;  /* 0x00000007ff07723e */ /* 0x000fca00020004ff */
[----:B0-----:R-:W-:Y:S01]  /*5270*/  HADD2.F32 R14, -RZ, R7.H0_H0 ;  /* 0x20000007ff0e7230 */ /* 0x001fe20000004100 */
[----:B------:R-:W-:-:S04]  /*5280*/  PRMT R7, RZ, 0x7610, R7 ;  /* 0x00007610ff077816 */ /* 0x000fc80000000007 */
[----:B------:R-:W-:-:S04]  /*5290*/  FMUL R14, R14, R9 ;  /* 0x000000090e0e7220 */ /* 0x000fc80000400000 */
[----:B------:R-:W-:-:S05]  /*52a0*/  FFMA R14, R115, R8, R14 ;  /* 0x00000008730e7223 */ /* 0x000fca000000000e */
[----:B------:R-:W-:-:S05]  /*52b0*/  F2FP.SATFINITE.E5M2.F32.PACK_AB_MERGE_C R15, RZ, R14, RZ ;  /* 0x0000000eff0f723e */ /* 0x000fca00048060ff */
[----:B------:R0:W-:Y:S01]  /*52c0*/  @!P4 STG.E.U8 desc[UR20][R12.64], R15 ;  /* 0x0000000f0c00c986 */ /* 0x0001e2000c101114 */
[----:B------:R-:W-:Y:S05]  /*52d0*/  @P2 BRA `(.L_x_106) ;  /* 0x0000000000042947 */ /* 0x000fea0003800000 */
[----:B------:R2:W5:Y:S02]  /*52e0*/  LDG.E.U8 R7, desc[UR20][R16.64+0x1] ;  /* 0x0000011410077981 */ /* 0x000564000c1e1100 */
.L_x_106:
[----:B------:R-:W-:Y:S05]  /*52f0*/  BSYNC B1 ;  /* 0x0000000000017941 */ /* 0x000fea0003800000 */
.L_x_105:
[----:B-----5:R-:W-:Y:S01]  /*5300*/  LOP3.LUT R7, R7, 0xff, RZ, 0xc0, !PT ;  /* 0x000000ff07077812 */ /* 0x020fe200078ec0ff */
[----:B------:R-:W-:Y:S01]  /*5310*/  BSSY B1, `(.L_x_107) ;  /* 0x0000013000017945 */ /* 0x000fe20003800000 */
[----:B------:R-:W-:Y:S02]  /*5320*/  IADD3 R35, P1, R35, 0x88, RZ ;  /* 0x0000008823237810 */ /* 0x000fe40007f3e0ff */
[----:B------:R-:W-:-:S03]  /*5330*/  F2FP.F16.E5M2.UNPACK_B R7, R7 ;  /* 0x00000007ff07723e */ /* 0x000fc600020004ff */
[----:B------:R-:W-:Y:S01]  /*5340*/  IMAD.X R24, RZ, RZ, R25, P1 ;  /* 0x000000ffff187224 */ /* 0x000fe200008e0619 */
[----:B------:R-:W-:Y:S01]  /*5350*/  ISETP.GE.AND P1, PT, R34, 0x89, PT ;  /* 0x000000892200780c */ /* 0x000fe20003f26270 */
[----:B------:R-:W-:Y:S02]  /*5360*/  HADD2.F32 R14, -RZ, R7.H0_H0 ;  /* 0x20000007ff0e7230 */ /* 0x000fe40000004100 */
[----:B------:R-:W-:Y:S01]  /*5370*/  IMAD R24, R24, UR6, RZ ;  /* 0x0000000618187c24 */ /* 0x000fe2000f8e02ff */
[----:B------:R-:W-:Y:S01]  /*5380*/  ISETP.LT.OR P5, PT, R33, 0x1, !P1 ;  /* 0x000000012100780c */ /* 0x000fe20004fa1670 */
[----:B------:R-:W-:-:S04]  /*5390*/  IMAD.WIDE.U32 R26, R35, UR6, R26 ;  /* 0x00000006231a7c25 */ /* 0x000fc8000f8e001a */
[----:B------:R-:W-:Y:S01]  /*53a0*/  FMUL R7, R14, R9 ;  /* 0x000000090e077220 */ /* 0x000fe20000400000 */
[----:B------:R-:W-:-:S03]  /*53b0*/  IMAD R35, R35, UR7, R24 ;  /* 0x0000000723237c24 */ /* 0x000fc6000f8e0218 */
[----:B------:R-:W-:Y:S01]  /*53c0*/  FFMA R7, R110, R8, R7 ;  /* 0x000000086e077223 */ /* 0x000fe20000000007 */
[----:B------:R-:W-:-:S04]  /*53d0*/  IADD3 R14, P4, R26, UR10, RZ ;  /* 0x0000000a1a0e7c10 */ /* 0x000fc8000ff9e0ff */
[----:B------:R-:W-:Y:S02]  /*53e0*/  F2FP.SATFINITE.E5M2.F32.PACK_AB_MERGE_C R25, RZ, R7, RZ ;  /* 0x00000007ff19723e */ /* 0x000fe400048060ff */
[----:B0-----:R-:W-:Y:S02]  /*53f0*/  IADD3.X R15, R27, UR11, R35, P4, !PT ;  /* 0x0000000b1b0f7c10 */ /* 0x001fe4000a7fe423 */
[----:B------:R-:W-:Y:S01]  /*5400*/  PRMT R7, RZ, 0x7610, R7 ;  /* 0x00007610ff077816 */ /* 0x000fe20000000007 */
[----:B------:R0:W-:Y:S01]  /*5410*/  @!P2 STG.E.U8 desc[UR20][R12.64+0x1], R25 ;  /* 0x000001190c00a986 */ /* 0x0001e2000c101114 */
[----:B------:R-:W-:Y:S05]  /*5420*/  @P5 BRA `(.L_x_108) ;  /* 0x0000000000045947 */ /* 0x000fea0003800000 */
[----:B------:R3:W5:Y:S02]  /*5430*/  LDG.E.U8 R7, desc[UR20][R14.64] ;  /* 0x000000140e077981 */ /* 0x000764000c1e1100 */
.L_x_108:
[----:B------:R-:W-:Y:S05]  /*5440*/  BSYNC B1 ;  /* 0x0000000000017941 */ /* 0x000fea0003800000 */
.L_x_107:
        /* <DEDUP_REMOVED lines=8> */
[----:B0-----:R-:W-:-:S05]  /*54d0*/  F2FP.SATFINITE.E5M2.F32.PACK_AB_MERGE_C R25, RZ, R24, RZ ;  /* 0x00000018ff19723e */ /* 0x001fca00048060ff */
[----:B------:R0:W-:Y:S01]  /*54e0*/  @!P5 STG.E.U8 desc[UR20][R10.64], R25 ;  /* 0x000000190a00d986 */ /* 0x0001e2000c101114 */
[----:B------:R-:W-:Y:S05]  /*54f0*/  @P2 BRA `(.L_x_110) ;  /* 0x0000000000042947 */ /* 0x000fea0003800000 */
[----:B------:R4:W5:Y:S02]  /*5500*/  LDG.E.U8 R7, desc[UR20][R14.64+0x1] ;  /* 0x000001140e077981 */ /* 0x000964000c1e1100 */
.L_x_110:
[----:B------:R-:W-:Y:S05]  /*5510*/  BSYNC B1 ;  /* 0x0000000000017941 */ /* 0x000fea0003800000 */
.L_x_109:
[----:B-----5:R-:W-:Y:S01]  /*5520*/  LOP3.LUT R7, R7, 0xff, RZ, 0xc0, !PT ;  /* 0x000000ff07077812 */ /* 0x020fe200078ec0ff */
[----:B------:R-:W-:Y:S01]  /*5530*/  BSSY B1, `(.L_x_111) ;  /* 0x000000b000017945 */ /* 0x000fe20003800000 */
[----:B------:R-:W-:Y:S02]  /*5540*/  ISETP.LT.OR P4, PT, R33, 0x9, !P0 ;  /* 0x000000092100780c */ /* 0x000fe40004781670 */
[----:B------:R-:W-:-:S05]  /*5550*/  F2FP.F16.E5M2.UNPACK_B R7, R7 ;  /* 0x00000007ff07723e */ /* 0x000fca00020004ff */
[----:B------:R-:W-:-:S05]  /*5560*/  HADD2.F32 R24, -RZ, R7.H0_H0 ;  /* 0x20000007ff187230 */ /* 0x000fca0000004100 */
[----:B------:R-:W-:-:S04]  /*5570*/  FMUL R7, R24, R9 ;  /* 0x0000000918077220 */ /* 0x000fc80000400000 */
[----:B------:R-:W-:-:S05]  /*5580*/  FFMA R7, R108, R8, R7 ;  /* 0x000000086c077223 */ /* 0x000fca0000000007 */
[----:B0-----:R-:W-:Y:S02]  /*5590*/  F2FP.SATFINITE.E5M2.F32.PACK_AB_MERGE_C R25, RZ, R7, RZ ;  /* 0x00000007ff19723e */ /* 0x001fe400048060ff */
[----:B------:R-:W-:-:S03]  /*55a0*/  PRMT R7, RZ, 0x7610, R7 ;  /* 0x00007610ff077816 */ /* 0x000fc60000000007 */
[----:B------:R0:W-:Y:S01]  /*55b0*/  @!P2 STG.E.U8 desc[UR20][R10.64+0x1], R25 ;  /* 0x000001190a00a986 */ /* 0x0001e2000c101114 */
[----:B------:R-:W-:Y:S05]  /*55c0*/  @P4 BRA `(.L_x_112) ;  /* 0x0000000000044947 */ /* 0x000fea0003800000 */
[----:B------:R0:W5:Y:S02]  /*55d0*/  LDG.E.U8 R7, desc[UR20][R16.64+0x8] ;  /* 0x0000081410077981 */ /* 0x000164000c1e1100 */
.L_x_112:
[----:B------:R-:W-:Y:S05]  /*55e0*/  BSYNC B1 ;  /* 0x0000000000017941 */ /* 0x000fea0003800000 */
.L_x_111:
        /* <DEDUP_REMOVED lines=12> */
.L_x_114:
[----:B------:R-:W-:Y:S05]  /*56b0*/  BSYNC B1 ;  /* 0x0000000000017941 */ /* 0x000fea0003800000 */
.L_x_113:
        /* <DEDUP_REMOVED lines=12> */
.L_x_116:
[----:B------:R-:W-:Y:S05]  /*5780*/  BSYNC B1 ;  /* 0x0000000000017941 */ /* 0x000fea0003800000 */
.L_x_115:
        /* <DEDUP_REMOVED lines=12> */
.L_x_118:
[----:B------:R-:W-:Y:S05]  /*5850*/  BSYNC B1 ;  /* 0x0000000000017941 */ /* 0x000fea0003800000 */
.L_x_117:
        /* <DEDUP_REMOVED lines=12> */
.L_x_120:
[----:B------:R-:W-:Y:S05]  /*5920*/  BSYNC B1 ;  /* 0x0000000000017941 */ /* 0x000fea0003800000 */
.L_x_119:
        /* <DEDUP_REMOVED lines=12> */
.L_x_122:
[----:B------:R-:W-:Y:S05]  /*59f0*/  BSYNC B1 ;  /* 0x0000000000017941 */ /* 0x000fea0003800000 */
.L_x_121:
        /* <DEDUP_REMOVED lines=12> */
.L_x_124:
[----:B------:R-:W-:Y:S05]  /*5ac0*/  BSYNC B1 ;  /* 0x0000000000017941 */ /* 0x000fea0003800000 */
.L_x_123:
        /* <DEDUP_REMOVED lines=12> */
.L_x_126:
[----:B------:R-:W-:Y:S05]  /*5b90*/  BSYNC B1 ;  /* 0x0000000000017941 */ /* 0x000fea0003800000 */
.L_x_125:
        /* <DEDUP_REMOVED lines=12> */
.L_x_128:
[----:B------:R-:W-:Y:S05]  /*5c60*/  BSYNC B1 ;  /* 0x0000000000017941 */ /* 0x000fea0003800000 */
.L_x_127:
        /* <DEDUP_REMOVED lines=12> */
.L_x_130:
[----:B------:R-:W-:Y:S05]  /*5d30*/  BSYNC B1 ;  /* 0x0000000000017941 */ /* 0x000fea0003800000 */
.L_x_129:
        /* <DEDUP_REMOVED lines=12> */
.L_x_132:
[----:B------:R-:W-:Y:S05]  /*5e00*/  BSYNC B1 ;  /* 0x0000000000017941 */ /* 0x000fea0003800000 */
.L_x_131:
        /* <DEDUP_REMOVED lines=12> */
.L_x_134:
[----:B------:R-:W-:Y:S05]  /*5ed0*/  BSYNC B1 ;  /* 0x0000000000017941 */ /* 0x000fea0003800000 */
.L_x_133:
        /* <DEDUP_REMOVED lines=12> */
.L_x_136:
[----:B------:R-:W-:Y:S05]  /*5fa0*/  BSYNC B1 ;  /* 0x0000000000017941 */ /* 0x000fea0003800000 */
.L_x_135:
        /* <DEDUP_REMOVED lines=12> */
.L_x_138:
[----:B------:R-:W-:Y:S05]  /*6070*/  BSYNC B1 ;  /* 0x0000000000017941 */ /* 0x000fea0003800000 */
.L_x_137:
        /* <DEDUP_REMOVED lines=12> */
.L_x_140:
[----:B------:R-:W-:Y:S05]  /*6140*/  BSYNC B1 ;  /* 0x0000000000017941 */ /* 0x000fea0003800000 */
.L_x_139:
        /* <DEDUP_REMOVED lines=12> */
.L_x_142:
[----:B------:R-:W-:Y:S05]  /*6210*/  BSYNC B1 ;  /* 0x0000000000017941 */ /* 0x000fea0003800000 */
.L_x_141:
        /* <DEDUP_REMOVED lines=12> */
.L_x_144:
[----:B------:R-:W-:Y:S05]  /*62e0*/  BSYNC B1 ;  /* 0x0000000000017941 */ /* 0x000fea0003800000 */
.L_x_143:
        /* <DEDUP_REMOVED lines=12> */
.L_x_146:
[----:B------:R-:W-:Y:S05]  /*63b0*/  BSYNC B1 ;  /* 0x0000000000017941 */ /* 0x000fea0003800000 */
.L_x_145:
        /* <DEDUP_REMOVED lines=12> */
.L_x_148:
[----:B------:R-:W-:Y:S05]  /*6480*/  BSYNC B1 ;  /* 0x0000000000017941 */ /* 0x000fea0003800000 */
.L_x_147:
        /* <DEDUP_REMOVED lines=12> */
.L_x_150:
[----:B------:R-:W-:Y:S05]  /*6550*/  BSYNC B1 ;  /* 0x0000000000017941 */ /* 0x000fea0003800000 */
.L_x_149:
        /* <DEDUP_REMOVED lines=12> */
.L_x_152:
[----:B------:R-:W-:Y:S05]  /*6620*/  BSYNC B1 ;  /* 0x0000000000017941 */ /* 0x000fea0003800000 */
.L_x_151:
        /* <DEDUP_REMOVED lines=12> */
.L_x_154:
[----:B------:R-:W-:Y:S05]  /*66f0*/  BSYNC B1 ;  /* 0x0000000000017941 */ /* 0x000fea0003800000 */
.L_x_153:
        /* <DEDUP_REMOVED lines=12> */
.L_x_156:
[----:B------:R-:W-:Y:S05]  /*67c0*/  BSYNC B1 ;  /* 0x0000000000017941 */ /* 0x000fea0003800000 */
.L_x_155:
        /* <DEDUP_REMOVED lines=12> */
.L_x_158:
[----:B------:R-:W-:Y:S05]  /*6890*/  BSYNC B1 ;  /* 0x0000000000017941 */ /* 0x000fea0003800000 */
.L_x_157:
        /* <DEDUP_REMOVED lines=12> */
.L_x_160:
[----:B------:R-:W-:Y:S05]  /*6960*/  BSYNC B1 ;  /* 0x0000000000017941 */ /* 0x000fea0003800000 */
.L_x_159:
        /* <DEDUP_REMOVED lines=12> */
.L_x_162:
[----:B------:R-:W-:Y:S05]  /*6a30*/  BSYNC B1 ;  /* 0x0000000000017941 */ /* 0x000fea0003800000 */
.L_x_161:
[----:B-----5:R-:W-:Y:S01]  /*6a40*/  LOP3.LUT R7, R7, 0xff, RZ, 0xc0, !PT ;  /* 0x000000ff07077812 */ /* 0x020fe200078ec0ff */
[----:B------:R-:W-:Y:S01]  /*6a50*/  BSSY B1, `(.L_x_163) ;  /* 0x000000b000017945 */ /* 0x000fe20003800000 */
[----:B------:R-:W-:Y:S02]  /*6a60*/  ISETP.LT.OR P2, PT, R33, 0x39, !P1 ;  /* 0x000000392100780c */ /* 0x000fe40004f41670 */
[----:B------:R-:W-:-:S05]  /*6a70*/  F2FP.F16.E5M2.UNPACK_B R7, R7 ;  /* 0x00000007ff07723e */ /* 0x000fca00020004ff */
[----:B012---:R-:W-:-:S05]  /*6a80*/  HADD2.F32 R16, -RZ, R7.H0_H0 ;  /* 0x20000007ff107230 */ /* 0x007fca0000004100 */
[----:B------:R-:W-:-:S04]  /*6a90*/  FMUL R7, R16, R9 ;  /* 0x0000000910077220 */ /* 0x000fc80000400000 */
[----:B------:R-:W-:-:S05]  /*6aa0*/  FFMA R7, R18, R8, R7 ;  /* 0x0000000812077223 */ /* 0x000fca0000000007 */
[----:B------:R-:W-:Y:S02]  /*6ab0*/  F2FP.SATFINITE.E5M2.F32.PACK_AB_MERGE_C R17, RZ, R7, RZ ;  /* 0x00000007ff11723e */ /* 0x000fe400048060ff */
[----:B------:R-:W-:-:S03]  /*6ac0*/  PRMT R7, RZ, 0x7610, R7 ;  /* 0x00007610ff077816 */ /* 0x000fc60000000007 */
[----:B------:R0:W-:Y:S01]  /*6ad0*/  @!P0 STG.E.U8 desc[UR20][R12.64+0x39], R17 ;  /* 0x000039110c008986 */ /* 0x0001e2000c101114 */
[----:B------:R-:W-:Y:S05]  /*6ae0*/  @P2 BRA `(.L_x_164) ;  /* 0x0000000000042947 */ /* 0x000fea0003800000 */
[----:B------:R1:W5:Y:S02]  /*6af0*/  LDG.E.U8 R7, desc[UR20][R14.64+0x38] ;  /* 0x000038140e077981 */ /* 0x000364000c1e1100 */
.L_x_164:
[----:B------:R-:W-:Y:S05]  /*6b00*/  BSYNC B1 ;  /* 0x0000000000017941 */ /* 0x000fea0003800000 */
.L_x_163:
        /* <DEDUP_REMOVED lines=12> */
.L_x_166:
[----:B------:R-:W-:Y:S05]  /*6bd0*/  BSYNC B1 ;  /* 0x0000000000017941 */ /* 0x000fea0003800000 */
.L_x_165:
[----:B------:R-:W-:Y:S05]  /*6be0*/  @P1 BRA `(.L_x_167) ;  /* 0x0000001000301947 */ /* 0x000fea0003800000 */
[----:B-----5:R-:W-:-:S04]  /*6bf0*/  LOP3.LUT R7, R7, 0xff, RZ, 0xc0, !PT ;  /* 0x000000ff07077812 */ /* 0x020fc800078ec0ff */
[----:B------:R-:W-:-:S05]  /*6c00*/  F2FP.F16.E5M2.UNPACK_B R7, R7 ;  /* 0x00000007ff07723e */ /* 0x000fca00020004ff */
[----:B------:R-:W-:-:S05]  /*6c10*/  HADD2.F32 R12, -RZ, R7.H0_H0 ;  /* 0x20000007ff0c7230 */ /* 0x000fca0000004100 */
[----:B------:R-:W-:-:S04]  /*6c20*/  FMUL R7, R12, R9 ;  /* 0x000000090c077220 */ /* 0x000fc80000400000 */
[----:B------:R-:W-:-:S05]  /*6c30*/  FFMA R7, R20, R8, R7 ;  /* 0x0000000814077223 */ /* 0x000fca0000000007 */
[----:B------:R-:W-:-:S05]  /*6c40*/  F2FP.SATFINITE.E5M2.F32.PACK_AB_MERGE_C R7, RZ, R7, RZ ;  /* 0x00000007ff07723e */ /* 0x000fca00048060ff */
[----:B------:R0:W-:Y:S01]  /*6c50*/  STG.E.U8 desc[UR20][R10.64+0x39], R7 ;  /* 0x000039070a007986 */ /* 0x0001e2000c101114 */
[----:B------:R-:W-:Y:S05]  /*6c60*/  BRA `(.L_x_167) ;  /* 0x0000001000107947 */ /* 0x000fea0003800000 */
.L_x_38:
[C---:B------:R-:W-:Y:S01]  /*6c70*/  ISETP.GE.AND P0, PT, R34.reuse, 0x1, PT ;  /* 0x000000012200780c */ /* 0x040fe20003f06270 */
[-C--:B--2---:R-:W-:Y:S01]  /*6c80*/  FMUL R147, R147, R8.reuse ;  /* 0x0000000893937220 */ /* 0x084fe20000400000 */
[----:B------:R-:W-:Y:S01]  /*6c90*/  ISETP.GE.AND P2, PT, R34, 0x9, PT ;  /* 0x000000092200780c */ /* 0x000fe20003f46270 */
[-C--:B------:R-:W-:Y:S01]  /*6ca0*/  FMUL R142, R142, R8.reuse ;  /* 0x000000088e8e7220 */ /* 0x080fe20000400000 */
[----:B------:R-:W-:Y:S01]  /*6cb0*/  ISETP.LT.OR P1, PT, R33, 0x1, !P0 ;  /* 0x000000012100780c */ /* 0x000fe20004721670 */
[-C--:B------:R-:W-:Y:S01]  /*6cc0*/  FMUL R145, R145, R8.reuse ;  /* 0x0000000891917220 */ /* 0x080fe20000400000 */
[----:B------:R-:W-:Y:S01]  /*6cd0*/  F2FP.SATFINITE.E5M2.F32.PACK_AB_MERGE_C R147, RZ, R147, RZ ;  /* 0x00000093ff93723e */ /* 0x000fe200048060ff */
[-C--:B------:R-:W-:Y:S01]  /*6ce0*/  FMUL R140, R140, R8.reuse ;  /* 0x000000088c8c7220 */ /* 0x080fe20000400000 */
[----:B------:R-:W-:Y:S01]  /*6cf0*/  ISETP.LT.OR P4, PT, R33, 0x2, !P0 ;  /* 0x000000022100780c */ /* 0x000fe20004781670 */
[-C--:B------:R-:W-:Y:S01]  /*6d00*/  FMUL R143, R143, R8.reuse ;  /* 0x000000088f8f7220 */ /* 0x080fe20000400000 */
[C---:B------:R-:W-:Y:S01]  /*6d10*/  ISETP.LT.OR P5, PT, R33.reuse, 0x1, !P2 ;  /* 0x000000012100780c */ /* 0x040fe200057a1670 */
[-C--:B------:R-:W-:Y:S01]  /*6d20*/  FMUL R138, R138, R8.reuse ;  /* 0x000000088a8a7220 */ /* 0x080fe20000400000 */
[----:B------:R-:W-:Y:S01]  /*6d30*/  ISETP.LT.OR P6, PT, R33, 0x2, !P2 ;  /* 0x000000022100780c */ /* 0x000fe200057c1670 */
[----:B------:R-:W-:Y:S01]  /*6d40*/  FMUL R141, R141, R8 ;  /* 0x000000088d8d7220 */ /* 0x000fe20000400000 */
[----:B------:R-:W-:Y:S01]  /*6d50*/  F2FP.SATFINITE.E5M2.F32.PACK_AB_MERGE_C R7, RZ, R142, RZ ;  /* 0x0000008eff07723e */ /* 0x000fe200048060ff */
[-C--:B------:R-:W-:Y:S01]  /*6d60*/  FMUL R136, R136, R8.reuse ;  /* 0x0000000888887220 */ /* 0x080fe20000400000 */
[----:B------:R-:W-:Y:S01]  /*6d70*/  F2FP.SATFINITE.E5M2.F32.PACK_AB_MERGE_C R145, RZ, R145, RZ ;  /* 0x00000091ff91723e */ /* 0x000fe200048060ff */
[----:B------:R-:W-:Y:S01]  /*6d80*/  @!P1 STG.E.U8 desc[UR20][R16.64], R147 ;  /* 0x0000009310009986 */ /* 0x000fe2000c101114 */
[----:B------:R-:W-:Y:S01]  /*6d90*/  ISETP.LT.OR P1, PT, R33, 0x9, !P0 ;  /* 0x000000092100780c */ /* 0x000fe20004721670 */
[----:B------:R-:W-:Y:S01]  /*6da0*/  FMUL R139, R139, R8 ;  /* 0x000000088b8b7220 */ /* 0x000fe20000400000 */
[----:B------:R-:W-:Y:S01]  /*6db0*/  F2FP.SATFINITE.E5M2.F32.PACK_AB_MERGE_C R25, RZ, R140, RZ ;  /* 0x0000008cff19723e */ /* 0x000fe200048060ff */
[----:B------:R0:W-:Y:S01]  /*6dc0*/  @!P4 STG.E.U8 desc[UR20][R16.64+0x1], R7 ;  /* 0x000001071000c986 */ /* 0x0001e2000c101114 */
[----:B------:R-:W-:Y:S01]  /*6dd0*/  F2FP.SATFINITE.E5M2.F32.PACK_AB_MERGE_C R143, RZ, R143, RZ ;  /* 0x0000008fff8f723e */ /* 0x000fe200048060ff */
[-C--:B------:R-:W-:Y:S01]  /*6de0*/  FMUL R134, R134, R8.reuse ;  /* 0x0000000886867220 */ /* 0x080fe20000400000 */
[C---:B------:R-:W-:Y:S01]  /*6df0*/  ISETP.LT.OR P4, PT, R33.reuse, 0xa, !P0 ;  /* 0x0000000a2100780c */ /* 0x040fe20004781670 */
[----:B------:R-:W-:Y:S01]  /*6e00*/  @!P5 STG.E.U8 desc[UR20][R14.64], R145 ;  /* 0x000000910e00d986 */ /* 0x000fe2000c101114 */
[----:B------:R-:W-:Y:S01]  /*6e10*/  ISETP.LT.OR P5, PT, R33, 0x9, !P2 ;  /* 0x000000092100780c */ /* 0x000fe200057a1670 */
[-C--:B------:R-:W-:Y:S01]  /*6e20*/  FMUL R137, R137, R8.reuse ;  /* 0x0000000889897220 */ /* 0x080fe20000400000 */
[----:B------:R-:W-:Y:S01]  /*6e30*/  F2FP.SATFINITE.E5M2.F32.PACK_AB_MERGE_C R141, RZ, R141, RZ ;  /* 0x0000008dff8d723e */ /* 0x000fe200048060ff */
[----:B------:R1:W-:Y:S01]  /*6e40*/  @!P6 STG.E.U8 desc[UR20][R14.64+0x1], R25 ;  /* 0x000001190e00e986 */ /* 0x0003e2000c101114 */
[C---:B------:R-:W-:Y:S01]  /*6e50*/  ISETP.LT.OR P6, PT, R33.reuse, 0xa, !P2 ;  /* 0x0000000a2100780c */ /* 0x040fe200057c1670 */
[-C--:B------:R-:W-:Y:S01]  /*6e60*/  FMUL R132, R132, R8.reuse ;  /* 0x0000000884847220 */ /* 0x080fe20000400000 */
[----:B------:R-:W-:Y:S01]  /*6e70*/  F2FP.SATFINITE.E5M2.F32.PACK_AB_MERGE_C R139, RZ, R139, RZ ;  /* 0x0000008bff8b723e */ /* 0x000fe200048060ff */
[----:B------:R-:W-:Y:S01]  /*6e80*/  @!P1 STG.E.U8 desc[UR20][R16.64+0x8], R143 ;  /* 0x0000088f10009986 */ /* 0x000fe2000c101114 */
[----:B------:R-:W-:Y:S01]  /*6e90*/  ISETP.LT.OR P1, PT, R33, 0x11, !P0 ;  /* 0x000000112100780c */ /* 0x000fe20004721670 */
[----:B------:R-:W-:Y:S01]  /*6ea0*/  FMUL R135, R135, R8 ;  /* 0x0000000887877220 */ /* 0x000fe20000400000 */
[----:B0-----:R-:W-:Y:S01]  /*6eb0*/  F2FP.SATFINITE.E5M2.F32.PACK_AB_MERGE_C R7, RZ, R138, RZ ;  /* 0x0000008aff07723e */ /* 0x001fe200048060ff */
[-C--:B------:R-:W-:Y:S01]  /*6ec0*/  FMUL R130, R130, R8.reuse ;  /* 0x0000000882827220 */ /* 0x080fe20000400000 */
[----:B------:R-:W-:Y:S01]  /*6ed0*/  F2FP.SATFINITE.E5M2.F32.PACK_AB_MERGE_C R137, RZ, R137, RZ ;  /* 0x00000089ff89723e */ /* 0x000fe200048060ff */
[----:B------:R-:W-:Y:S01]  /*6ee0*/  FMUL R133, R133, R8 ;  /* 0x0000000885857220 */ /* 0x000fe20000400000 */
[----:B------:R-:W-:Y:S01]  /*6ef0*/  F2FP.SATFINITE.E5M2.F32.PACK_AB_MERGE_C R135, RZ, R135, RZ ;  /* 0x00000087ff87723e */ /* 0x000fe200048060ff */
[----:B------:R0:W-:Y:S01]  /*6f00*/  @!P4 STG.E.U8 desc[UR20][R16.64+0x9], R7 ;  /* 0x000009071000c986 */ /* 0x0001e2000c101114 */
[----:B-1----:R-:W-:Y:S01]  /*6f10*/  F2FP.SATFINITE.E5M2.F32.PACK_AB_MERGE_C R25, RZ, R136, RZ ;  /* 0x00000088ff19723e */ /* 0x002fe200048060ff */
        /* <DEDUP_REMOVED lines=15> */
[-C--:B------:R-:W-:Y:S01]  /*7010*/  FMUL R127, R127, R8.reuse ;  /* 0x000000087f7f7220 */ /* 0x080fe20000400000 */
[----:B------:R-:W-:Y:S01]  /*7020*/  FMUL R122, R122, R8 ;  /* 0x000000087a7a7220 */ /* 0x000fe20000400000 */
[----:B------:R-:W-:Y:S01]  /*7030*/  F2FP.SATFINITE.E5M2.F32.PACK_AB_MERGE_C R129, RZ, R129, RZ ;  /* 0x00000081ff81723e */ /* 0x000fe200048060ff */
[----:B------:R0:W-:Y:S01]  /*7040*/  @!P4 STG.E.U8 desc[UR20][R16.64+0x11], R7 ;  /* 0x000011071000c986 */ /* 0x0001e2000c101114 */
[----:B-1----:R-:W-:Y:S01]  /*7050*/  F2FP.SATFINITE.E5M2.F32.PACK_AB_MERGE_C R25, RZ, R132, RZ ;  /* 0x00000084ff19723e */ /* 0x002fe200048060ff */
[-C--:B------:R-:W-:Y:S01]  /*7060*/  FMUL R125, R125, R8.reuse ;  /* 0x000000087d7d7220 */ /* 0x080fe20000400000 */
[C---:B------:R-:W-:Y:S01]  /*7070*/  ISETP.LT.OR P4, PT, R33.reuse, 0x1a, !P0 ;  /* 0x0000001a2100780c */ /* 0x040fe20004781670 */
[----:B------:R-:W-:Y:S01]  /*7080*/  @!P5 STG.E.U8 desc[UR20][R14.64+0x10], R137 ;  /* 0x000010890e00d986 */ /* 0x000fe2000c101114 */
[C---:B------:R-:W-:Y:S01]  /*7090*/  ISETP.LT.OR P5, PT, R33.reuse, 0x19, !P2 ;  /* 0x000000192100780c */ /* 0x040fe200057a1670 */
[-C--:B------:R-:W-:Y:S01]  /*70a0*/  FMUL R120, R120, R8.reuse ;  /* 0x0000000878787220 */ /* 0x080fe20000400000 */
[----:B------:R-:W-:Y:S01]  /*70b0*/  F2FP.SATFINITE.E5M2.F32.PACK_AB_MERGE_C R127, RZ, R127, RZ ;  /* 0x0000007fff7f723e */ /* 0x000fe200048060ff */
[----:B------:R1:W-:Y:S01]  /*70c0*/  @!P6 STG.E.U8 desc[UR20][R14.64+0x11], R25 ;  /* 0x000011190e00e986 */ /* 0x0003e2000c101114 */
[----:B------:R-:W-:Y:S01]  /*70d0*/  ISETP.LT.OR P6, PT, R33, 0x1a, !P2 ;  /* 0x0000001a2100780c */ /* 0x000fe200057c1670 */
        /* <DEDUP_REMOVED lines=8> */
[-C--:B------:R-:W-:Y:S01]  /*7160*/  FMUL R116, R116, R8.reuse ;  /* 0x0000000874747220 */ /* 0x080fe20000400000 */
[----:B------:R-:W-:Y:S01]  /*7170*/  FMUL R114, R114, R8 ;  /* 0x0000000872727220 */ /* 0x000fe20000400000 */
[----:B-1----:R-:W-:Y:S01]  /*7180*/  F2FP.SATFINITE.E5M2.F32.PACK_AB_MERGE_C R25, RZ, R128, RZ ;  /* 0x00000080ff19723e */ /* 0x002fe200048060ff */
[----:B------:R0:W-:Y:S01]  /*7190*/  @!P4 STG.E.U8 desc[UR20][R16.64+0x19], R7 ;  /* 0x000019071000c986 */ /* 0x0001e2000c101114 */
[----:B------:R-:W-:Y:S01]  /*71a0*/  ISETP.LT.OR P4, PT, R33, 0x22, !P0 ;  /* 0x000000222100780c */ /* 0x000fe20004781670 */
[-C--:B------:R-:W-:Y:S01]  /*71b0*/  FMUL R119, R119, R8.reuse ;  /* 0x0000000877777220 */ /* 0x080fe20000400000 */
[----:B------:R-:W-:Y:S01]  /*71c0*/  F2FP.SATFINITE.E5M2.F32.PACK_AB_MERGE_C R121, RZ, R121, RZ ;  /* 0x00000079ff79723e */ /* 0x000fe200048060ff */
[----:B------:R-:W-:Y:S01]  /*71d0*/  @!P5 STG.E.U8 desc[UR20][R14.64+0x18], R133 ;  /* 0x000018850e00d986 */ /* 0x000fe2000c101114 */
[----:B------:R-:W-:Y:S01]  /*71e0*/  ISETP.LT.OR P5, PT, R33, 0x21, !P2 ;  /* 0x000000212100780c */ /* 0x000fe200057a1670 */
[----:B------:R-:W-:Y:S01]  /*71f0*/  FMUL R117, R117, R8 ;  /* 0x0000000875757220 */ /* 0x000fe20000400000 */
[----:B------:R-:W-:Y:S01]  /*7200*/  F2FP.SATFINITE.E5M2.F32.PACK_AB_MERGE_C R27, RZ, R114, RZ ;  /* 0x00000072ff1b723e */ /* 0x000fe200048060ff */
[----:B------:R1:W-:Y:S01]  /*7210*/  @!P6 STG.E.U8 desc[UR20][R14.64+0x19], R25 ;  /* 0x000019190e00e986 */ /* 0x0003e2000c101114 */
[----:B------:R-:W-:Y:S01]  /*7220*/  ISETP.LT.OR P6, PT, R33, 0x22, !P2 ;  /* 0x000000222100780c */ /* 0x000fe200057c1670 */
[-C--:B------:R-:W-:Y:S01]  /*7230*/  FMUL R112, R112, R8.reuse ;  /* 0x0000000870707220 */ /* 0x080fe20000400000 */
[-C--:B------:R-:W-:Y:S01]  /*7240*/  FMUL R115, R115, R8.reuse ;  /* 0x0000000873737220 */ /* 0x080fe20000400000 */
        /* <DEDUP_REMOVED lines=39> */
[-C--:B------:R-:W-:Y:S01]  /*74c0*/  FMUL R103, R103, R8.reuse ;  /* 0x0000000867677220 */ /* 0x080fe20000400000 */
[----:B------:R-:W-:Y:S01]  /*74d0*/  @!P1 STG.E.U8 desc[UR20][R16.64+0x30], R123 ;  /* 0x0000307b10009986 */ /* 0x000fe2000c101114 */
[----:B------:R-:W-:Y:S01]  /*74e0*/  ISETP.LT.OR P1, PT, R33, 0x39, !P0 ;  /* 0x000000392100780c */ /* 0x000fe20004721670 */
[-C--:B------:R-:W-:Y:S01]  /*74f0*/  FMUL R101, R101, R8.reuse ;  /* 0x0000000865657220 */ /* 0x080fe20000400000 */
[----:B------:R-:W-:Y:S01]  /*7500*/  ISETP.LT.OR P0, PT, R33, 0x3a, !P0 ;  /* 0x0000003a2100780c */ /* 0x000fe20004701670 */
[----:B------:R-:W-:Y:S01]  /*7510*/  FMUL R96, R96, R8 ;  /* 0x0000000860607220 */ /* 0x000fe20000400000 */
[----:B0-----:R-:W-:Y:S01]  /*7520*/  F2FP.SATFINITE.E5M2.F32.PACK_AB_MERGE_C R7, RZ, R118, RZ ;  /* 0x00000076ff07723e */ /* 0x001fe200048060ff */
[-C--:B------:R-:W-:Y:S01]  /*7530*/  FMUL R94, R94, R8.reuse ;  /* 0x000000085e5e7220 */ /* 0x080fe20000400000 */
[----:B------:R-:W-:Y:S01]  /*7540*/  F2FP.SATFINITE.E5M2.F32.PACK_AB_MERGE_C R105, RZ, R105, RZ ;  /* 0x00000069ff69723e */ /* 0x000fe200048060ff */
[----:B------:R-:W-:Y:S01]  /*7550*/  FMUL R97, R97, R8 ;  /* 0x0000000861617220 */ /* 0x000fe20000400000 */
[----:B-1----:R-:W-:Y:S01]  /*7560*/  F2FP.SATFINITE.E5M2.F32.PACK_AB_MERGE_C R25, RZ, R116, RZ ;  /* 0x00000074ff19723e */ /* 0x002fe200048060ff */
[----:B------:R0:W-:Y:S01]  /*7570*/  @!P4 STG.E.U8 desc[UR20][R16.64+0x31], R7 ;  /* 0x000031071000c986 */ /* 0x0001e2000c101114 */
[----:B------:R-:W-:Y:S01]  /*7580*/  ISETP.LT.OR P4, PT, R33, 0x39, !P2 ;  /* 0x000000392100780c */ /* 0x000fe20005781670 */
[-C--:B------:R-:W-:Y:S01]  /*7590*/  FMUL R99, R99, R8.reuse ;  /* 0x0000000863637220 */ /* 0x080fe20000400000 */
[----:B------:R-:W-:Y:S01]  /*75a0*/  ISETP.LT.OR P2, PT, R33, 0x3a, !P2 ;  /* 0x0000003a2100780c */ /* 0x000fe20005741670 */
[----:B------:R-:W-:Y:S01]  /*75b0*/  @!P5 STG.E.U8 desc[UR20][R14.64+0x30], R121 ;  /* 0x000030790e00d986 */ /* 0x000fe2000c101114 */
[----:B------:R-:W-:Y:S01]  /*75c0*/  F2FP.SATFINITE.E5M2.F32.PACK_AB_MERGE_C R103, RZ, R103, RZ ;  /* 0x00000067ff67723e */ /* 0x000fe200048060ff */
[-C--:B------:R-:W-:Y:S01]  /*75d0*/  FMUL R92, R92, R8.reuse ;  /* 0x000000085c5c7220 */ /* 0x080fe20000400000 */
[----:B------:R-:W-:Y:S01]  /*75e0*/  F2FP.SATFINITE.E5M2.F32.PACK_AB_MERGE_C R101, RZ, R101, RZ ;  /* 0x00000065ff65723e */ /* 0x000fe200048060ff */
[----:B------:R-:W-:Y:S01]  /*75f0*/  @!P6 STG.E.U8 desc[UR20][R14.64+0x31], R25 ;  /* 0x000031190e00e986 */ /* 0x000fe2000c101114 */
[----:B------:R-:W-:Y:S01]  /*7600*/  F2FP.SATFINITE.E5M2.F32.PACK_AB_MERGE_C R97, RZ, R97, RZ ;  /* 0x00000061ff61723e */ /* 0x000fe200048060ff */
[-C--:B------:R-:W-:Y:S01]  /*7610*/  FMUL R88, R88, R8.reuse ;  /* 0x0000000858587220 */ /* 0x080fe20000400000 */
[-C--:B------:R-:W-:Y:S01]  /*7620*/  FMUL R95, R95, R8.reuse ;  /* 0x000000085f5f7220 */ /* 0x080fe20000400000 */
[----:B------:R-:W-:Y:S01]  /*7630*/  @!P0 STG.E.U8 desc[UR20][R16.64+0x39], R27 ;  /* 0x0000391b10008986 */ /* 0x000fe2000c101114 */
[----:B------:R-:W-:Y:S01]  /*7640*/  ISETP.GE.AND P0, PT, R34, 0x81, PT ;  /* 0x000000812200780c */ /* 0x000fe20003f06270 */
[----:B------:R-:W-:Y:S01]  /*7650*/  FMUL R93, R93, R8 ;  /* 0x000000085d5d7220 */ /* 0x000fe20000400000 */
[----:B0-----:R-:W-:Y:S01]  /*7660*/  F2FP.SATFINITE.E5M2.F32.PACK_AB_MERGE_C R7, RZ, R112, RZ ;  /* 0x00000070ff07723e */ /* 0x001fe200048060ff */
[----:B------:R0:W-:Y:S01]  /*7670*/  @!P1 STG.E.U8 desc[UR20][R16.64+0x38], R119 ;  /* 0x0000387710009986 */ /* 0x0001e2000c101114 */
[C---:B------:R-:W-:Y:S01]  /*7680*/  ISETP.LT.OR P6, PT, R33.reuse, 0x1, !P0 ;  /* 0x000000012100780c */ /* 0x040fe200047c1670 */
[-C--:B------:R-:W-:Y:S01]  /*7690*/  FMUL R90, R90, R8.reuse ;  /* 0x000000085a5a7220 */ /* 0x080fe20000400000 */
[----:B------:R-:W-:Y:S01]  /*76a0*/  ISETP.LT.OR P5, PT, R33, 0x2, !P0 ;  /* 0x000000022100780c */ /* 0x000fe200047a1670 */
[----:B------:R-:W-:Y:S01]  /*76b0*/  @!P4 STG.E.U8 desc[UR20][R14.64+0x38], R117 ;  /* 0x000038750e00c986 */ /* 0x000fe2000c101114 */
[----:B------:R-:W-:Y:S01]  /*76c0*/  ISETP.GE.AND P1, PT, R34, 0x89, PT ;  /* 0x000000892200780c */ /* 0x000fe20003f26270 */
[-C--:B------:R-:W-:Y:S01]  /*76d0*/  FMUL R23, R23, R8.reuse ;  /* 0x0000000817177220 */ /* 0x080fe20000400000 */
[----:B------:R-:W-:Y:S01]  /*76e0*/  F2FP.SATFINITE.E5M2.F32.PACK_AB_MERGE_C R99, RZ, R99, RZ ;  /* 0x00000063ff63723e */ /* 0x000fe200048060ff */
[----:B------:R1:W-:Y:S01]  /*76f0*/  @!P2 STG.E.U8 desc[UR20][R14.64+0x39], R7 ;  /* 0x000039070e00a986 */ /* 0x0003e2000c101114 */
[----:B------:R-:W-:Y:S01]  /*7700*/  ISETP.LT.OR P4, PT, R33, 0x1, !P1 ;  /* 0x000000012100780c */ /* 0x000fe20004f81670 */
[-C--:B------:R-:W-:Y:S01]  /*7710*/  FMUL R91, R91, R8.reuse ;  /* 0x000000085b5b7220 */ /* 0x080fe20000400000 */
[----:B------:R-:W-:Y:S01]  /*7720*/  ISETP.LT.OR P2, PT, R33, 0xa, !P0 ;  /* 0x0000000a2100780c */ /* 0x000fe20004741670 */
[----:B------:R-:W-:Y:S01]  /*7730*/  FMUL R89, R89, R8 ;  /* 0x0000000859597220 */ /* 0x000fe20000400000 */
[----:B0-----:R-:W-:Y:S01]  /*7740*/  F2FP.SATFINITE.E5M2.F32.PACK_AB_MERGE_C R17, RZ, R110, RZ ;  /* 0x0000006eff11723e */ /* 0x001fe200048060ff */
[----:B------:R-:W-:Y:S01]  /*7750*/  @!P6 STG.E.U8 desc[UR20][R12.64], R115 ;  /* 0x000000730c00e986 */ /* 0x000fe2000c101114 */
[C---:B------:R-:W-:Y:S01]  /*7760*/  ISETP.LT.OR P6, PT, R33.reuse, 0x2, !P1 ;  /* 0x000000022100780c */ /* 0x040fe20004fc1670 */
[-C--:B------:R-:W-:Y:S01]  /*7770*/  FMUL R22, R22, R8.reuse ;  /* 0x0000000816167220 */ /* 0x080fe20000400000 */
[----:B------:R-:W-:Y:S01]  /*7780*/  F2FP.SATFINITE.E5M2.F32.PACK_AB_MERGE_C R95, RZ, R95, RZ ;  /* 0x0000005fff5f723e */ /* 0x000fe200048060ff */
[----:B------:R-:W-:Y:S01]  /*7790*/  @!P5 STG.E.U8 desc[UR20][R12.64+0x1], R17 ;  /* 0x000001110c00d986 */ /* 0x000fe2000c101114 */
[----:B------:R-:W-:Y:S01]  /*77a0*/  ISETP.LT.OR P5, PT, R33, 0x9, !P0 ;  /* 0x000000092100780c */ /* 0x000fe200047a1670 */
[----:B------:R-:W-:Y:S01]  /*77b0*/  FMUL R19, R19, R8 ;  /* 0x0000000813137220 */ /* 0x000fe20000400000 */
[----:B-1----:R-:W-:Y:S01]  /*77c0*/  F2FP.SATFINITE.E5M2.F32.PACK_AB_MERGE_C R7, RZ, R108, RZ ;  /* 0x0000006cff07723e */ /* 0x002fe200048060ff */
[----:B------:R-:W-:Y:S01]  /*77d0*/  @!P4 STG.E.U8 desc[UR20][R10.64], R113 ;  /* 0x000000710a00c986 */ /* 0x000fe2000c101114 */
[----:B------:R-:W-:Y:S01]  /*77e0*/  F2FP.SATFINITE.E5M2.F32.PACK_AB_MERGE_C R15, RZ, R106, RZ ;  /* 0x0000006aff0f723e */ /* 0x000fe200048060ff */
[-C--:B------:R-:W-:Y:S01]  /*77f0*/  FMUL R18, R18, R8.reuse ;  /* 0x0000000812127220 */ /* 0x080fe20000400000 */
[----:B------:R-:W-:Y:S01]  /*7800*/  ISETP.LT.OR P4, PT, R33, 0x9, !P1 ;  /* 0x000000092100780c */ /* 0x000fe20004f81670 */
[-C--:B------:R-:W-:Y:S01]  /*7810*/  FMUL R21, R21, R8.reuse ;  /* 0x0000000815157220 */ /* 0x080fe20000400000 */
[----:B------:R-:W-:Y:S01]  /*7820*/  F2FP.SATFINITE.E5M2.F32.PACK_AB_MERGE_C R93, RZ, R93, RZ ;  /* 0x0000005dff5d723e */ /* 0x000fe200048060ff */
[----:B------:R0:W-:Y:S01]  /*7830*/  @!P6 STG.E.U8 desc[UR20][R10.64+0x1], R7 ;  /* 0x000001070a00e986 */ /* 0x0001e2000c101114 */
[C---:B------:R-:W-:Y:S01]  /*7840*/  ISETP.LT.OR P6, PT, R33.reuse, 0xa, !P1 ;  /* 0x0000000a2100780c */ /* 0x040fe20004fc1670 */
[----:B------:R-:W-:Y:S01]  /*7850*/  FMUL R20, R20, R8 ;  /* 0x0000000814147220 */ /* 0x000fe20000400000 */
[----:B------:R-:W-:Y:S01]  /*7860*/  F2FP.SATFINITE.E5M2.F32.PACK_AB_MERGE_C R23, RZ, R23, RZ ;  /* 0x00000017ff17723e */ /* 0x000fe200048060ff */
[----:B------:R1:W-:Y:S01]  /*7870*/  @!P2 STG.E.U8 desc[UR20][R12.64+0x9], R15 ;  /* 0x0000090f0c00a986 */ /* 0x0003e2000c101114 */
[----:B------:R-:W-:-:S02]  /*7880*/  ISETP.LT.OR P2, PT, R33, 0x12, !P0 ;  /* 0x000000122100780c */ /* 0x000fc40004741670 */
[----:B------:R-:W-:Y:S01]  /*7890*/  F2FP.SATFINITE.E5M2.F32.PACK_AB_MERGE_C R91, RZ, R91, RZ ;  /* 0x0000005bff5b723e */ /* 0x000fe200048060ff */
[----:B------:R-:W-:Y:S01]  /*78a0*/  @!P5 STG.E.U8 desc[UR20][R12.64+0x8], R109 ;  /* 0x0000086d0c00d986 */ /* 0x000fe2000c101114 */
[C---:B------:R-:W-:Y:S02]  /*78b0*/  ISETP.LT.OR P5, PT, R33.reuse, 0x11, !P0 ;  /* 0x000000112100780c */ /* 0x040fe400047a1670 */
[----:B------:R-:W-:Y:S01]  /*78c0*/  F2FP.SATFINITE.E5M2.F32.PACK_AB_MERGE_C R89, RZ, R89, RZ ;  /* 0x00000059ff59723e */ /* 0x000fe200048060ff */
[----:B------:R-:W-:Y:S01]  /*78d0*/  @!P4 STG.E.U8 desc[UR20][R10.64+0x8], R111 ;  /* 0x0000086f0a00c986 */ /* 0x000fe2000c101114 */
[----:B0-----:R-:W-:Y:S02]  /*78e0*/  F2FP.SATFINITE.E5M2.F32.PACK_AB_MERGE_C R7, RZ, R104, RZ ;  /* 0x00000068ff07723e */ /* 0x001fe400048060ff */
[C---:B------:R-:W-:Y:S02]  /*78f0*/  ISETP.LT.OR P4, PT, R33.reuse, 0x11, !P1 ;  /* 0x000000112100780c */ /* 0x040fe40004f81670 */
[----:B-1----:R-:W-:Y:S01]  /*7900*/  F2FP.SATFINITE.E5M2.F32.PACK_AB_MERGE_C R15, RZ, R100, RZ ;  /* 0x00000064ff0f723e */ /* 0x002fe200048060ff */
[----:B------:R0:W-:Y:S01]  /*7910*/  @!P6 STG.E.U8 desc[UR20][R10.64+0x9], R7 ;  /* 0x000009070a00e986 */ /* 0x0001e2000c101114 */
[----:B------:R-:W-:-:S02]  /*7920*/  ISETP.LT.OR P6, PT, R33, 0x12, !P1 ;  /* 0x000000122100780c */ /* 0x000fc40004fc1670 */
[----:B------:R-:W-:Y:S01]  /*7930*/  F2FP.SATFINITE.E5M2.F32.PACK_AB_MERGE_C R19, RZ, R19, RZ ;  /* 0x00000013ff13723e */ /* 0x000fe200048060ff */
[----:B------:R1:W-:Y:S01]  /*7940*/  @!P2 STG.E.U8 desc[UR20][R12.64+0x11], R15 ;  /* 0x0000110f0c00a986 */ /* 0x0003e2000c101114 */
[C---:B------:R-:W-:Y:S02]  /*7950*/  ISETP.LT.OR P2, PT, R33.reuse, 0x1a, !P0 ;  /* 0x0000001a2100780c */ /* 0x040fe40004741670 */
[----:B------:R-:W-:Y:S01]  /*7960*/  F2FP.SATFINITE.E5M2.F32.PACK_AB_MERGE_C R21, RZ, R21, RZ ;  /* 0x00000015ff15723e */ /* 0x000fe200048060ff */
[----:B------:R-:W-:Y:S01]  /*7970*/  @!P5 STG.E.U8 desc[UR20][R12.64+0x10], R107 ;  /* 0x0000106b0c00d986 */ /* 0x000fe2000c101114 */
[----:B------:R-:W-:Y:S02]  /*7980*/  ISETP.LT.OR P5, PT, R33, 0x19, !P0 ;  /* 0x000000192100780c */ /* 0x000fe400047a1670 */
[----:B------:R-:W-:Y:S01]  /*7990*/  F2FP.SATFINITE.E5M2.F32.PACK_AB_MERGE_C R17, RZ, R20, RZ ;  /* 0x00000014ff11723e */ /* 0x000fe200048060ff */
[----:B------:R-:W-:Y:S01]  /*79a0*/  @!P4 STG.E.U8 desc[UR20][R10.64+0x10], R105 ;  /* 0x000010690a00c986 */ /* 0x000fe2000c101114 */
[----:B0-----:R-:W-:-:S02]  /*79b0*/  F2FP.SATFINITE.E5M2.F32.PACK_AB_MERGE_C R7, RZ, R102, RZ ;  /* 0x00000066ff07723e */ /* 0x001fc400048060ff */
[C---:B------:R-:W-:Y:S02]  /*79c0*/  ISETP.LT.OR P4, PT, R33.reuse, 0x19, !P1 ;  /* 0x000000192100780c */ /* 0x040fe40004f81670 */
[----:B-1----:R-:W-:Y:S01]  /*79d0*/  F2FP.SATFINITE.E5M2.F32.PACK_AB_MERGE_C R15, RZ, R98, RZ ;  /* 0x00000062ff0f723e */ /* 0x002fe200048060ff */
[----:B------:R0:W-:Y:S01]  /*79e0*/  @!P6 STG.E.U8 desc[UR20][R10.64+0x11], R7 ;  /* 0x000011070a00e986 */ /* 0x0001e2000c101114 */
[----:B------:R-:W-:-:S03]  /*79f0*/  ISETP.LT.OR P6, PT, R33, 0x1a, !P1 ;  /* 0x0000001a2100780c */ /* 0x000fc60004fc1670 */
[----:B------:R1:W-:Y:S01]  /*7a00*/  @!P2 STG.E.U8 desc[UR20][R12.64+0x19], R15 ;  /* 0x0000190f0c00a986 */ /* 0x0003e2000c101114 */
[----:B------:R-:W-:-:S03]  /*7a10*/  ISETP.LT.OR P2, PT, R33, 0x22, !P0 ;  /* 0x000000222100780c */ /* 0x000fc60004741670 */
[----:B------:R-:W-:Y:S01]  /*7a20*/  @!P5 STG.E.U8 desc[UR20][R12.64+0x18], R103 ;  /* 0x000018670c00d986 */ /* 0x000fe2000c101114 */
[C---:B------:R-:W-:Y:S02]  /*7a30*/  ISETP.LT.OR P5, PT, R33.reuse, 0x21, !P0 ;  /* 0x000000212100780c */ /* 0x040fe400047a1670 */
[----:B0-----:R-:W-:Y:S01]  /*7a40*/  F2FP.SATFINITE.E5M2.F32.PACK_AB_MERGE_C R7, RZ, R96, RZ ;  /* 0x00000060ff07723e */ /* 0x001fe200048060ff */
[----:B------:R-:W-:Y:S01]  /*7a50*/  @!P4 STG.E.U8 desc[UR20][R10.64+0x18], R101 ;  /* 0x000018650a00c986 */ /* 0x000fe2000c101114 */
        /* <DEDUP_REMOVED lines=25> */
[C---:B------:R-:W-:Y:S02]  /*7bf0*/  ISETP.LT.OR P2, PT, R33.reuse, 0x39, !P0 ;  /* 0x000000392100780c */ /* 0x040fe40004741670 */
[C---:B------:R-:W-:Y:S01]  /*7c00*/  ISETP.LT.OR P0, PT, R33.reuse, 0x3a, !P0 ;  /* 0x0000003a2100780c */ /* 0x040fe20004701670 */
[----:B------:R1:W-:Y:S01]  /*7c10*/  @!P5 STG.E.U8 desc[UR20][R12.64+0x30], R91 ;  /* 0x0000305b0c00d986 */ /* 0x0003e2000c101114 */
[C---:B------:R-:W-:Y:S02]  /*7c20*/  ISETP.LT.OR P5, PT, R33.reuse, 0x39, !P1 ;  /* 0x000000392100780c */ /* 0x040fe40004fa1670 */
[----:B------:R-:W-:Y:S01]  /*7c30*/  ISETP.LT.OR P1, PT, R33, 0x3a, !P1 ;  /* 0x0000003a2100780c */ /* 0x000fe20004f21670 */
[----:B------:R1:W-:Y:S01]  /*7c40*/  @!P4 STG.E.U8 desc[UR20][R10.64+0x30], R89 ;  /* 0x000030590a00c986 */ /* 0x0003e2000c101114 */
[----:B0-----:R-:W-:-:S05]  /*7c50*/  F2FP.SATFINITE.E5M2.F32.PACK_AB_MERGE_C R7, RZ, R22, RZ ;  /* 0x00000016ff07723e */ /* 0x001fca00048060ff */
[----:B------:R1:W-:Y:S04]  /*7c60*/  @!P6 STG.E.U8 desc[UR20][R10.64+0x31], R7 ;  /* 0x000031070a00e986 */ /* 0x0003e8000c101114 */
[----:B------:R1:W-:Y:S04]  /*7c70*/  @!P2 STG.E.U8 desc[UR20][R12.64+0x38], R19 ;  /* 0x000038130c00a986 */ /* 0x0003e8000c101114 */
[----:B------:R1:W-:Y:S04]  /*7c80*/  @!P0 STG.E.U8 desc[UR20][R12.64+0x39], R15 ;  /* 0x0000390f0c008986 */ /* 0x0003e8000c101114 */
[----:B------:R1:W-:Y:S04]  /*7c90*/  @!P5 STG.E.U8 desc[UR20][R10.64+0x38], R21 ;  /* 0x000038150a00d986 */ /* 0x0003e8000c101114 */
[----:B------:R1:W-:Y:S02]  /*7ca0*/  @!P1 STG.E.U8 desc[UR20][R10.64+0x39], R17 ;  /* 0x000039110a009986 */ /* 0x0003e4000c101114 */
.L_x_167:
[----:B------:R-:W-:Y:S05]  /*7cb0*/  BSYNC B0 ;  /* 0x0000000000007941 */ /* 0x000fea0003800000 */
.L_x_37:
[----:B------:R-:W-:Y:S01]  /*7cc0*/  ULDC UR6, c[0x0][0xc] ;  /* 0x0000030000067ab9 */ /* 0x000fe20000000800 */
[----:B------:R-:W-:Y:S01]  /*7cd0*/  ULDC UR7, c[0x0][0x10] ;  /* 0x0000040000077ab9 */ /* 0x000fe20000000800 */
[----:B01---5:R-:W0:Y:S01]  /*7ce0*/  LDC R7, c[0x0][0x14] ;  /* 0x00000500ff077b82 */ /* 0x023e220000000800 */
[----:B------:R-:W-:Y:S01]  /*7cf0*/  UIMAD.WIDE.U32 UR6, UR6, UR7, URZ ;  /* 0x00000007060672a5 */ /* 0x000fe2000f8e003f */
[----:B------:R-:W-:Y:S01]  /*7d00*/  PRMT R10, RZ, 0x7610, R10 ;  /* 0x00007610ff0a7816 */ /* 0x000fe2000000000a */
[----:B------:R-:W-:-:S04]  /*7d10*/  IMAD.MOV.U32 R11, RZ, RZ, -0x1 ;  /* 0xffffffffff0b7424 */ /* 0x000fc800078e00ff */
[----:B0-----:R-:W-:-:S04]  /*7d20*/  IMAD.WIDE.U32 R2, R7, UR6, R2 ;  /* 0x0000000607027c25 */ /* 0x001fc8000f8e0002 */
[----:B------:R-:W-:Y:S01]  /*7d30*/  IMAD R7, R7, UR7, RZ ;  /* 0x0000000707077c24 */ /* 0x000fe2000f8e02ff */
[----:B------:R-:W-:Y:S02]  /*7d40*/  ULDC.64 UR6, c[0x0][0x650] ;  /* 0x0001940000067ab9 */ /* 0x000fe40000000a00 */
[----:B------:R-:W-:Y:S01]  /*7d50*/  ISETP.GE.U32.AND P0, PT, R2, UR6, PT ;  /* 0x0000000602007c0c */ /* 0x000fe2000bf06070 */
[----:B------:R-:W-:Y:S02]  /*7d60*/  IMAD.IADD R3, R3, 0x1, R7 ;  /* 0x0000000103037824 */ /* 0x000fe400078e0207 */
[----:B------:R-:W-:-:S03]  /*7d70*/  IMAD.MOV.U32 R7, RZ, RZ, -0x1 ;  /* 0xffffffffff077424 */ /* 0x000fc600078e00ff */
[----:B------:R-:W-:-:S13]  /*7d80*/  ISETP.GE.U32.AND.EX P0, PT, R3, UR7, PT, P0 ;  /* 0x0000000703007c0c */ /* 0x000fda000bf06100 */
[----:B------:R-:W-:Y:S05]  /*7d90*/  @P0 BRA `(.L_x_168) ;  /* 0x0000000400600947 */ /* 0x000fea0003800000 */
[----:B------:R-:W0:Y:S01]  /*7da0*/  S2R R22, SR_CTAID.X ;  /* 0x0000000000167919 */ /* 0x000e220000002500 */
[----:B------:R-:W1:Y:S01]  /*7db0*/  LDC.64 R16, c[0x0][0x628] ;  /* 0x00018a00ff107b82 */ /* 0x000e620000000a00 */
[----:B------:R-:W-:Y:S01]  /*7dc0*/  ULDC UR6, c[0x0][0x150] ;  /* 0x0000540000067ab9 */ /* 0x000fe20000000800 */
[----:B--234-:R-:W-:Y:S01]  /*7dd0*/  IMAD.MOV.U32 R14, RZ, RZ, R2 ;  /* 0x000000ffff0e7224 */ /* 0x01cfe200078e0002 */
[----:B------:R-:W2:Y:S01]  /*7de0*/  S2R R24, SR_CTAID.Y ;  /* 0x0000000000187919 */ /* 0x000ea20000002600 */
[----:B------:R-:W-:-:S04]  /*7df0*/  IMAD.MOV.U32 R15, RZ, RZ, R3 ;  /* 0x000000ffff0f7224 */ /* 0x000fc800078e0003 */
[----:B------:R-:W3:Y:S08]  /*7e00*/  LDC R25, c[0x0][0x144] ;  /* 0x00005100ff197b82 */ /* 0x000ef00000000800 */
[----:B------:R-:W4:Y:S08]  /*7e10*/  LDC R18, c[0x0][0x630] ;  /* 0x00018c00ff127b82 */ /* 0x000f300000000800 */
[----:B------:R-:W2:Y:S01]  /*7e20*/  LDC.64 R20, c[0x0][0x620] ;  /* 0x00018800ff147b82 */ /* 0x000ea20000000a00 */
[----:B-1----:R-:W-:-:S04]  /*7e30*/  ISETP.NE.U32.AND P0, PT, R16, RZ, PT ;  /* 0x000000ff1000720c */ /* 0x002fc80003f05070 */
[----:B------:R-:W-:Y:S02]  /*7e40*/  ISETP.NE.AND.EX P0, PT, R17, RZ, PT, P0 ;  /* 0x000000ff1100720c */ /* 0x000fe40003f05300 */
[----:B0-----:R-:W-:-:S05]  /*7e50*/  I2FP.F32.U32 R7, R22 ;  /* 0x0000001600077245 */ /* 0x001fca0000201000 */
[----:B------:R-:W-:-:S04]  /*7e60*/  FMUL R7, R7, UR6 ;  /* 0x0000000607077c20 */ /* 0x000fc80008400000 */
[----:B------:R0:W1:Y:S02]  /*7e70*/  F2I.U32.TRUNC.NTZ R23, R7 ;  /* 0x0000000700177305 */ /* 0x000064000020f000 */
[----:B---34-:R-:W-:Y:S05]  /*7e80*/  @!P0 BRA `(.L_x_169) ;  /* 0x0000000000288947 */ /* 0x018fea0003800000 */
[----:B0-----:R-:W0:Y:S02]  /*7e90*/  LDC R7, c[0x0][0x634] ;  /* 0x00018d00ff077b82 */ /* 0x001e240000000800 */
        /* <DEDUP_REMOVED lines=9> */
.L_x_169:
[-CC-:B------:R-:W-:Y:S01]  /*7f30*/  SHF.R.U64 R19, R14, R18.reuse, R15.reuse ;  /* 0x000000120e137219 */ /* 0x180fe2000000120f */
[----:B------:R-:W3:Y:S01]  /*7f40*/  LDC.64 R30, c[0x0][0x640] ;  /* 0x00019000ff1e7b82 */ /* 0x000ee20000000a00 */
[----:B0-----:R-:W-:Y:S01]  /*7f50*/  SHF.R.U32.HI R7, RZ, R18, R15 ;  /* 0x00000012ff077219 */ /* 0x001fe2000001160f */
[----:B-1----:R-:W-:Y:S01]  /*7f60*/  IMAD.MOV R23, RZ, RZ, -R23 ;  /* 0x000000ffff177224 */ /* 0x002fe200078e0a17 */
[----:B------:R-:W-:Y:S01]  /*7f70*/  IADD3 R13, P0, RZ, -R19, RZ ;  /* 0x80000013ff0d7210 */ /* 0x000fe20007f1e0ff */
[----:B------:R-:W-:Y:S02]  /*7f80*/  ULDC UR6, c[0x0][0x154] ;  /* 0x0000550000067ab9 */ /* 0x000fe40000000800 */
[----:B------:R-:W-:Y:S02]  /*7f90*/  IMAD R25, R25, R23, R22 ;  /* 0x0000001719197224 */ /* 0x000fe400078e0216 */
[----:B------:R-:W0:Y:S01]  /*7fa0*/  LDC R14, c[0x0][0x618] ;  /* 0x00018600ff0e7b82 */ /* 0x000e220000000800 */
[----:B------:R-:W-:-:S02]  /*7fb0*/  IMAD.X R7, RZ, RZ, ~R7, P0 ;  /* 0x000000ffff077224 */ /* 0x000fc400000e0e07 */
[----:B--2---:R-:W-:-:S04]  /*7fc0*/  IMAD.WIDE.U32 R10, R13, R20, R2 ;  /* 0x000000140d0a7225 */ /* 0x004fc800078e0002 */
[----:B------:R-:W-:Y:S01]  /*7fd0*/  IMAD R12, R7, R20, RZ ;  /* 0x00000014070c7224 */ /* 0x000fe200078e02ff */
[----:B------:R-:W1:Y:S03]  /*7fe0*/  LDC R26, c[0x0][0x608] ;  /* 0x00018200ff1a7b82 */ /* 0x000e660000000800 */
[----:B------:R-:W-:Y:S02]  /*7ff0*/  IMAD R7, R13, R21, R12 ;  /* 0x000000150d077224 */ /* 0x000fe400078e020c */
[----:B------:R-:W-:Y:S02]  /*8000*/  IMAD.MOV.U32 R13, RZ, RZ, 0x1 ;  /* 0x00000001ff0d7424 */ /* 0x000fe400078e00ff */
[----:B------:R-:W-:Y:S01]  /*8010*/  IMAD.IADD R7, R11, 0x1, R7 ;  /* 0x000000010b077824 */ /* 0x000fe200078e0207 */
[----:B------:R-:W2:Y:S01]  /*8020*/  LDC R28, c[0x0][0x658] ;  /* 0x00019600ff1c7b82 */ /* 0x000ea20000000800 */
[----:B------:R-:W-:-:S02]  /*8030*/  I2FP.F32.U32 R11, R24 ;  /* 0x00000018000b7245 */ /* 0x000fc40000201000 */
[----:B---3--:R-:W-:-:S03]  /*8040*/  ISETP.NE.U32.AND P0, PT, R30, RZ, PT ;  /* 0x000000ff1e00720c */ /* 0x008fc60003f05070 */
[----:B------:R-:W-:Y:S01]  /*8050*/  FMUL R12, R11, UR6 ;  /* 0x000000060b0c7c20 */ /* 0x000fe20008400000 */
[----:B------:R-:W-:Y:S01]  /*8060*/  ISETP.NE.AND.EX P0, PT, R31, RZ, PT, P0 ;  /* 0x000000ff1f00720c */ /* 0x000fe20003f05300 */
[----:B------:R-:W3:Y:S01]  /*8070*/  LDC R23, c[0x0][0x148] ;  /* 0x00005200ff177b82 */ /* 0x000ee20000000800 */
[-CC-:B0-----:R-:W-:Y:S01]  /*8080*/  SHF.R.U64 R18, R10, R14.reuse, R7.reuse ;  /* 0x0000000e0a127219 */ /* 0x181fe20000001207 */
[----:B------:R0:W4:Y:S01]  /*8090*/  F2I.U32.TRUNC.NTZ R20, R12 ;  /* 0x0000000c00147305 */ /* 0x000122000020f000 */
[----:B------:R-:W-:Y:S01]  /*80a0*/  SHF.R.U32.HI R7, RZ, R14, R7 ;  /* 0x0000000eff077219 */ /* 0x000fe20000011607 */
[----:B------:R-:W-:-:S04]  /*80b0*/  IMAD.MOV.U32 R11, RZ, RZ, -0x1 ;  /* 0xffffffffff0b7424 */ /* 0x000fc800078e00ff */
[----:B------:R-:W0:Y:S01]  /*80c0*/  LDC R22, c[0x0][0x600] ;  /* 0x00018000ff167b82 */ /* 0x000e220000000800 */
[-CC-:B-1----:R-:W-:Y:S02]  /*80d0*/  SHF.R.U64 R16, R18, R26.reuse, R7.reuse ;  /* 0x0000001a12107219 */ /* 0x182fe40000001207 */
[----:B------:R-:W-:-:S05]  /*80e0*/  SHF.R.U32.HI R7, RZ, R26, R7 ;  /* 0x0000001aff077219 */ /* 0x000fca0000011607 */
[----:B------:R-:W1:Y:S01]  /*80f0*/  LDC R29, c[0x0][0x648] ;  /* 0x00019200ff1d7b82 */ /* 0x000e620000000800 */
[-C--:B--2---:R-:W-:Y:S02]  /*8100*/  SHF.L.U32 R10, R11, R28.reuse, RZ ;  /* 0x0000001c0b0a7219 */ /* 0x084fe400000006ff */
[-CC-:B------:R-:W-:Y:S02]  /*8110*/  SHF.R.U64 R21, R16, R28.reuse, R7.reuse ;  /* 0x0000001c10157219 */ /* 0x180fe40000001207 */
[----:B------:R-:W-:Y:S02]  /*8120*/  SHF.R.U32.HI R11, RZ, R28, R7 ;  /* 0x0000001cff0b7219 */ /* 0x000fe40000011607 */
[----:B------:R-:W-:Y:S01]  /*8130*/  LOP3.LUT R27, RZ, R10, RZ, 0x33, !PT ;  /* 0x0000000aff1b7212 */ /* 0x000fe200078e33ff */
[----:B------:R-:W2:Y:S01]  /*8140*/  LDC R33, c[0x0][0x638] ;  /* 0x00018e00ff217b82 */ /* 0x000ea20000000800 */
[----:B------:R-:W-:Y:S01]  /*8150*/  SHF.L.U32 R28, R13, R28, RZ ;  /* 0x0000001c0d1c7219 */ /* 0x000fe200000006ff */
[----:B------:R-:W-:-:S06]  /*8160*/  IMAD.MOV.U32 R10, RZ, RZ, R21 ;  /* 0x000000ffff0a7224 */ /* 0x000fcc00078e0015 */
[----:B------:R-:W0:Y:S01]  /*8170*/  LDC R34, c[0x0][0x610] ;  /* 0x00018400ff227b82 */ /* 0x000e220000000800 */
[----:B----4-:R-:W-:Y:S05]  /*8180*/  @!P0 BRA `(.L_x_170) ;  /* 0x0000000000288947 */ /* 0x010fea0003800000 */
[----:B------:R-:W4:Y:S02]  /*8190*/  LDC R10, c[0x0][0x64c] ;  /* 0x00019300ff0a7b82 */ /* 0x000f240000000800 */
[----:B----4-:R-:W-:-:S05]  /*81a0*/  IADD3 R7, P0, R21, R10, RZ ;  /* 0x0000000a15077210 */ /* 0x010fca0007f1e0ff */
[----:B------:R-:W-:-:S04]  /*81b0*/  IMAD.X R17, RZ, RZ, R11, P0 ;  /* 0x000000ffff117224 */ /* 0x000fc800000e060b */
[----:B------:R-:W-:-:S04]  /*81c0*/  IMAD.WIDE.U32 R10, R17, R30, RZ ;  /* 0x0000001e110a7225 */ /* 0x000fc800078e00ff */
[----:B0-----:R-:W-:-:S04]  /*81d0*/  IMAD.WIDE.U32 R12, P0, R7, R31, R10 ;  /* 0x0000001f070c7225 */ /* 0x001fc8000780000a */
[----:B------:R-:W-:-:S04]  /*81e0*/  IMAD.WIDE.U32 R10, R7, R30, RZ ;  /* 0x0000001e070a7225 */ /* 0x000fc800078e00ff */
[----:B------:R-:W-:Y:S01]  /*81f0*/  IMAD.X R15, RZ, RZ, RZ, P0 ;  /* 0x000000ffff0f7224 */ /* 0x000fe200000e06ff */
[----:B------:R-:W-:Y:S01]  /*8200*/  IADD3 RZ, P0, R11, R12, RZ ;  /* 0x0000000c0bff7210 */ /* 0x000fe20007f1e0ff */
[----:B------:R-:W-:-:S04]  /*8210*/  IMAD.MOV.U32 R14, RZ, RZ, R13 ;  /* 0x000000ffff0e7224 */ /* 0x000fc800078e000d */
[----:B------:R-:W-:-:S08]  /*8220*/  IMAD.WIDE.U32.X R10, R17, R31, R14, P0 ;  /* 0x0000001f110a7225 */ /* 0x000fd000000e040e */
.L_x_170:
[----:B-1----:R-:W-:Y:S01]  /*8230*/  SHF.R.U64 R7, R10, R29, R11 ;  /* 0x0000001d0a077219 */ /* 0x002fe2000000120b */
[----:B0-----:R-:W-:Y:S01]  /*8240*/  VIADD R11, R22, 0xffffffff ;  /* 0xffffffff160b7836 */ /* 0x001fe20000000000 */
[----:B------:R-:W-:Y:S01]  /*8250*/  LOP3.LUT R32, R16, R27, RZ, 0xc0, !PT ;  /* 0x0000001b10207212 */ /* 0x000fe200078ec0ff */
[----:B------:R-:W-:Y:S02]  /*8260*/  IMAD.MOV R20, RZ, RZ, -R20 ;  /* 0x000000ffff147224 */ /* 0x000fe400078e0a14 */
[----:B------:R-:W-:Y:S01]  /*8270*/  IMAD.MOV R10, RZ, RZ, -R7 ;  /* 0x000000ffff0a7224 */ /* 0x000fe200078e0a07 */
[----:B------:R-:W-:Y:S01]  /*8280*/  LOP3.LUT R18, R18, R11, RZ, 0xc0, !PT ;  /* 0x0000000b12127212 */ /* 0x000fe200078ec0ff */
[----:B------:R-:W-:Y:S02]  /*8290*/  IMAD R32, R28, R7, R32 ;  /* 0x000000071c207224 */ /* 0x000fe400078e0220 */
[----:B---3--:R-:W-:Y:S02]  /*82a0*/  @P3 IMAD R25, R23, R20, R24 ;  /* 0x0000001417193224 */ /* 0x008fe400078e0218 */
[----:B--2---:R-:W-:-:S02]  /*82b0*/  IMAD R7, R10, R33, R21 ;  /* 0x000000210a077224 */ /* 0x004fc400078e0215 */
[----:B------:R-:W-:Y:S02]  /*82c0*/  IMAD R32, R32, R34, R25 ;  /* 0x0000002220207224 */ /* 0x000fe400078e0219 */
[----:B------:R-:W-:Y:S02]  /*82d0*/  IMAD R7, R7, R22, R18 ;  /* 0x0000001607077224 */ /* 0x000fe400078e0212 */
[----:B------:R-:W-:-:S03]  /*82e0*/  IMAD.MOV.U32 R10, RZ, RZ, 0x1 ;  /* 0x00000001ff0a7424 */ /* 0x000fc600078e00ff */
[----:B------:R-:W-:Y:S02]  /*82f0*/  SEL R11, R7, R32, !P3 ;  /* 0x00000020070b7207 */ /* 0x000fe40005800000 */
[----:B------:R-:W-:Y:S01]  /*8300*/  SEL R32, R32, R7, !P3 ;  /* 0x0000000720207207 */ /* 0x000fe20005800000 */
[----:B------:R-:W-:-:S07]  /*8310*/  IMAD.MOV.U32 R7, RZ, RZ, R19 ;  /* 0x000000ffff077224 */ /* 0x000fce00078e0013 */
.L_x_168:
[----:B------:R-:W-:Y:S01]  /*8320*/  LOP3.LUT P0, RZ, R10, 0xff, RZ, 0xc0, !PT ;  /* 0x000000ff0aff7812 */ /* 0x000fe2000780c0ff */
[----:B------:R-:W-:-:S12]  /*8330*/  IMAD.MOV.U32 R10, RZ, RZ, R32 ;  /* 0x000000ffff0a7224 */ /* 0x000fd800078e0020 */
[----:B------:R-:W-:Y:S05]  /*8340*/  @P0 BRA `(.L_x_171) ;  /* 0xffffff8c00a80947 */ /* 0x000fea000383ffff */
[----:B------:R-:W-:Y:S05]  /*8350*/  EXIT ;  /* 0x000000000000794d */ /* 0x000fea0003800000 */
.L_x_7:
[----:B0-----:R-:W-:Y:S01]  /*8360*/  ULDC.64 UR4, c[0x0][0x650] ;  /* 0x0001940000047ab9 */ /* 0x001fe20000000a00 */
        /* <DEDUP_REMOVED lines=25> */
.L_x_173:
[----:B------:R-:W0:Y:S01]  /*8500*/  LDC.64 R28, c[0x0][0x640] ;  /* 0x00019000ff1c7b82 */ /* 0x000e220000000a00 */
[-CC-:B------:R-:W-:Y:S01]  /*8510*/  SHF.R.U64 R21, R16, R6.reuse, R17.reuse ;  /* 0x0000000610157219 */ /* 0x180fe20000001211 */
[----:B------:R-:W-:Y:S01]  /*8520*/  IMAD.MOV.U32 R31, RZ, RZ, 0x1 ;  /* 0x00000001ff1f7424 */ /* 0x000fe200078e00ff */
[----:B------:R-:W-:Y:S02]  /*8530*/  SHF.R.U32.HI R5, RZ, R6, R17 ;  /* 0x00000006ff057219 */ /* 0x000fe40000011611 */
        /* <DEDUP_REMOVED lines=9> */
[----:B0-----:R-:W-:Y:S01]  /*85d0*/  ISETP.NE.U32.AND P0, PT, R28, RZ, PT ;  /* 0x000000ff1c00720c */ /* 0x001fe20003f05070 */
[----:B------:R-:W-:-:S03]  /*85e0*/  IMAD.MOV.U32 R11, RZ, RZ, -0x1 ;  /* 0xffffffffff0b7424 */ /* 0x000fc600078e00ff */
[----:B------:R-:W-:Y:S02]  /*85f0*/  ISETP.NE.AND.EX P0, PT, R29, RZ, PT, P0 ;  /* 0x000000ff1d00720c */ /* 0x000fe40003f05300 */
[----:B------:R-:W0:Y:S01]  /*8600*/  LDC R24, c[0x0][0x600] ;  /* 0x00018000ff187b82 */ /* 0x000e220000000800 */
[-CC-:B-1----:R-:W-:Y:S02]  /*8610*/  SHF.R.U64 R18, R10, R14.reuse, R5.reuse ;  /* 0x0000000e0a127219 */ /* 0x182fe40000001205 */
[----:B------:R-:W-:-:S05]  /*8620*/  SHF.R.U32.HI R5, RZ, R14, R5 ;  /* 0x0000000eff057219 */ /* 0x000fca0000011605 */
        /* <DEDUP_REMOVED lines=21> */
.L_x_174:
[----:B-1----:R-:W-:Y:S01]  /*8780*/  SHF.R.U64 R6, R10, R25, R11 ;  /* 0x000000190a067219 */ /* 0x002fe2000000120b */
[----:B0-----:R-:W-:Y:S01]  /*8790*/  VIADD R11, R24, 0xffffffff ;  /* 0xffffffff180b7836 */ /* 0x001fe20000000000 */
[----:B------:R-:W-:Y:S01]  /*87a0*/  SHF.L.U32 R9, R31, R26, RZ ;  /* 0x0000001a1f097219 */ /* 0x000fe200000006ff */
[----:B------:R-:W-:Y:S01]  /*87b0*/  @P3 IMAD R12, R13, R20, R8 ;  /* 0x000000140d0c3224 */ /* 0x000fe200078e0208 */
[----:B------:R-:W-:Y:S01]  /*87c0*/  LOP3.LUT R5, R22, R33, RZ, 0xc0, !PT ;  /* 0x0000002116057212 */ /* 0x000fe200078ec0ff */
[----:B------:R-:W-:Y:S01]  /*87d0*/  IMAD.MOV R10, RZ, RZ, -R6 ;  /* 0x000000ffff0a7224 */ /* 0x000fe200078e0a06 */
[----:B------:R-:W-:Y:S01]  /*87e0*/  LOP3.LUT R18, R18, R11, RZ, 0xc0, !PT ;  /* 0x0000000b12127212 */ /* 0x000fe200078ec0ff */
[----:B------:R-:W-:Y:S02]  /*87f0*/  IMAD.MOV.U32 R8, RZ, RZ, 0x1 ;  /* 0x00000001ff087424 */ /* 0x000fe400078e00ff */
[----:B------:R-:W-:Y:S02]  /*8800*/  IMAD R9, R9, R6, R5 ;  /* 0x0000000609097224 */ /* 0x000fe400078e0205 */
[----:B--2---:R-:W-:-:S02]  /*8810*/  IMAD R5, R10, R27, R23 ;  /* 0x0000001b0a057224 */ /* 0x004fc400078e0217 */
[----:B---3--:R-:W-:Y:S02]  /*8820*/  IMAD R6, R9, R30, R12 ;  /* 0x0000001e09067224 */ /* 0x008fe400078e020c */
[----:B------:R-:W-:Y:S01]  /*8830*/  IMAD R9, R5, R24, R18 ;  /* 0x0000001805097224 */ /* 0x000fe200078e0212 */
[----:B------:R-:W-:Y:S01]  /*8840*/  PRMT R5, R8, 0x7610, R5 ;  /* 0x0000761008057816 */ /* 0x000fe20000000005 */
[----:B------:R-:W-:-:S03]  /*8850*/  IMAD.MOV.U32 R16, RZ, RZ, R21 ;  /* 0x000000ffff107224 */ /* 0x000fc600078e0015 */
[----:B------:R-:W-:Y:S02]  /*8860*/  SEL R17, R9, R6, !P3 ;  /* 0x0000000609117207 */ /* 0x000fe40005800000 */
[----:B------:R-:W-:-:S07]  /*8870*/  SEL R6, R6, R9, !P3 ;  /* 0x0000000906067207 */ /* 0x000fce0005800000 */
.L_x_172:
[----:B------:R-:W-:-:S08]  /*8880*/  NOP ;  /* 0x0000000000007918 */ /* 0x000fd00000000000 */
[----:B------:R-:W0:-:S00]  /*8890*/  USETMAXREG.DEALLOC.CTAPOOL 0x28 ;  /* 0x00000028000079c8 */ /* 0x000e0000080e0500 */
[----:B0-----:R-:W-:-:S13]  /*88a0*/  ISETP.NE.AND P0, PT, R7, RZ, PT ;  /* 0x000000ff0700720c */ /* 0x001fda0003f05270 */
[----:B------:R-:W-:Y:S05]  /*88b0*/  @P0 EXIT ;  /* 0x000000000000094d */ /* 0x000fea0003800000 */
[----:B------:R-:W-:Y:S01]  /*88c0*/  LOP3.LUT P0, RZ, R5, 0xff, RZ, 0xc0, !PT ;  /* 0x000000ff05ff7812 */ /* 0x000fe2000780c0ff */
[----:B------:R-:W-:Y:S02]  /*88d0*/  IMAD.MOV.U32 R11, RZ, RZ, 0x1 ;  /* 0x00000001ff0b7424 */ /* 0x000fe400078e00ff */
[----:B------:R-:W-:-:S10]  /*88e0*/  IMAD.MOV.U32 R15, RZ, RZ, RZ ;  /* 0x000000ffff0f7224 */ /* 0x000fd400078e00ff */
[----:B------:R-:W-:Y:S05]  /*88f0*/  @!P0 BRA `(.L_x_175) ;  /* 0x0000000c00748947 */ /* 0x000fea0003800000 */
[----:B------:R-:W0:Y:S01]  /*8900*/  LDC R5, c[0x0][0x28c] ;  /* 0x0000a300ff057b82 */ /* 0x000e220000000800 */
[----:B------:R-:W-:Y:S01]  /*8910*/  ULDC UR5, c[0x0][0x658] ;  /* 0x0001960000057ab9 */ /* 0x000fe20000000800 */
[----:B------:R-:W-:Y:S01]  /*8920*/  UMOV UR11, 0xffffffff ;  /* 0xffffffff000b7882 */ /* 0x000fe20000000000 */
[----:B------:R-:W-:Y:S01]  /*8930*/  UMOV UR16, 0x1 ;  /* 0x0000000100107882 */ /* 0x000fe20000000000 */
[----:B------:R-:W-:Y:S01]  /*8940*/  USHF.L.U32 UR11, UR11, UR5, URZ ;  /* 0x000000050b0b7299 */ /* 0x000fe2000800063f */
[----:B------:R-:W-:Y:S01]  /*8950*/  BSSY B0, `(.L_x_175) ;  /* 0x00000d7000007945 */ /* 0x000fe20003800000 */
[----:B------:R-:W-:Y:S01]  /*8960*/  ULDC UR9, c[0x0][0xc] ;  /* 0x0000030000097ab9 */ /* 0x000fe20000000800 */
[----:B------:R-:W-:Y:S01]  /*8970*/  ULDC UR12, c[0x0][0x10] ;  /* 0x00000400000c7ab9 */ /* 0x000fe20000000800 */
[----:B------:R-:W1:Y:S01]  /*8980*/  S2UR UR8, SR_CgaCtaId ;  /* 0x00000000000879c3 */ /* 0x000e620000008800 */
[----:B------:R-:W-:Y:S01]  /*8990*/  ULOP3.LUT UR13, URZ, UR11, URZ, 0x33, !UPT ;  /* 0x0000000b3f0d7292 */ /* 0x000fe2000f8e333f */
[----:B------:R-:W-:Y:S01]  /*89a0*/  IMAD.MOV.U32 R13, RZ, RZ, 0x1 ;  /* 0x00000001ff0d7424 */ /* 0x000fe200078e00ff */
[----:B------:R-:W-:Y:S01]  /*89b0*/  LOP3.LUT R14, R4, 0x2, RZ, 0xfc, !PT ;  /* 0x00000002040e7812 */ /* 0x000fe200078efcff */
[----:B------:R-:W-:Y:S01]  /*89c0*/  IMAD.MOV.U32 R11, RZ, RZ, 0x1 ;  /* 0x00000001ff0b7424 */ /* 0x000fe200078e00ff */
[----:B------:R-:W-:Y:S01]  /*89d0*/  ULDC UR4, c[0x0][0x600] ;  /* 0x0001800000047ab9 */ /* 0x000fe20000000800 */
[----:B------:R-:W-:Y:S01]  /*89e0*/  IMAD.MOV.U32 R15, RZ, RZ, RZ ;  /* 0x000000ffff0f7224 */ /* 0x000fe200078e00ff */
[----:B------:R-:W-:Y:S01]  /*89f0*/  UMOV UR15, 0x5 ;  /* 0x00000005000f7882 */ /* 0x000fe20000000000 */
[----:B------:R-:W-:-:S02]  /*8a00*/  UIADD3 UR4, UR4, -0x1, URZ ;  /* 0xffffffff04047890 */ /* 0x000fc4000fffe03f */
[----:B------:R-:W-:Y:S01]  /*8a10*/  USHF.L.U32 UR5, UR16, UR5, URZ ;  /* 0x0000000510057299 */ /* 0x000fe2000800063f */
[----:B------:R-:W-:Y:S01]  /*8a20*/  ULDC.64 UR28, c[0x0][0x198] ;  /* 0x00006600001c7ab9 */ /* 0x000fe20000000a00 */
[----:B0-----:R-:W-:-:S05]  /*8a30*/  VIADD R5, R5, 0x7f ;  /* 0x0000007f05057836 */ /* 0x001fca0000000000 */
[----:B------:R-:W-:Y:S01]  /*8a40*/  SHF.R.S32.HI R8, RZ, 0x1f, R5 ;  /* 0x0000001fff087819 */ /* 0x000fe20000011405 */
[----:B-1----:R-:W-:-:S03]  /*8a50*/  ULOP3.LUT UR10, UR8, 0x1, URZ, 0xc0, !UPT ;  /* 0x00000001080a7892 */ /* 0x002fc6000f8ec03f */
[----:B------:R-:W-:Y:S01]  /*8a60*/  LEA.HI R8, R8, R5, RZ, 0x7 ;  /* 0x0000000508087211 */ /* 0x000fe200078f38ff */
[----:B------:R-:W-:Y:S02]  /*8a70*/  USHF.R.U32.HI UR27, URZ, 0x1, UR8 ;  /* 0x000000013f1b7899 */ /* 0x000fe40008011608 */
[----:B------:R-:W-:Y:S01]  /*8a80*/  USHF.L.U32 UR6, UR8, 0x5, URZ ;  /* 0x0000000508067899 */ /* 0x000fe2000800063f */
[----:B------:R-:W-:Y:S01]  /*8a90*/  SHF.R.S32.HI R10, RZ, 0x7, R8 ;  /* 0x00000007ff0a7819 */ /* 0x000fe20000011408 */
[----:B------:R-:W-:Y:S02]  /*8aa0*/  USHF.L.U32 UR7, UR8, 0xc, URZ ;  /* 0x0000000c08077899 */ /* 0x000fe4000800063f */
[----:B------:R-:W-:Y:S02]  /*8ab0*/  ULOP3.LUT UR8, UR8, 0xfffffffe, URZ, 0xc0, !UPT ;  /* 0xfffffffe08087892 */ /* 0x000fe4000f8ec03f */
[----:B------:R-:W-:Y:S01]  /*8ac0*/  UISETP.GT.U32.AND UP0, UPT, UR10, 0xffff, UPT ;  /* 0x0000ffff0a00788c */ /* 0x000fe2000bf04070 */
[----:B------:R-:W-:Y:S01]  /*8ad0*/  VIADD R5, R10, 0x1 ;  /* 0x000000010a057836 */ /* 0x000fe20000000000 */
[----:B------:R-:W-:-:S02]  /*8ae0*/  USHF.L.U32 UR14, UR16, UR8, URZ ;  /* 0x00000008100e7299 */ /* 0x000fc4000800063f */
[----:B------:R-:W-:Y:S02]  /*8af0*/  ULOP3.LUT UR11, UR8, 0x1, URZ, 0xfc, !UPT ;  /* 0x00000001080b7892 */ /* 0x000fe4000f8efc3f */
[----:B------:R-:W-:Y:S02]  /*8b00*/  UIMAD.WIDE.U32 UR8, UR9, UR12, URZ ;  /* 0x0000000c090872a5 */ /* 0x000fe4000f8e003f */
[----:B------:R-:W-:Y:S01]  /*8b10*/  USEL UR10, UR10, 0xffff, !UP0 ;  /* 0x0000ffff0a0a7887 */ /* 0x000fe2000c000000 */
[----:B------:R-:W-:Y:S01]  /*8b20*/  ULDC UR12, c[0x0][0x14] ;  /* 0x00000500000c7ab9 */ /* 0x000fe20000000800 */
[----:B------:R-:W-:Y:S02]  /*8b30*/  USHF.L.U32 UR11, UR16, UR11, URZ ;  /* 0x0000000b100b7299 */ /* 0x000fe4000800063f */
[----:B------:R-:W-:Y:S02]  /*8b40*/  UIMAD.WIDE.U32 UR24, UR8, UR12, URZ ;  /* 0x0000000c081872a5 */ /* 0x000fe4000f8e003f */
[----:B------:R-:W-:-:S02]  /*8b50*/  UIMAD UR21, UR9, UR12, URZ ;  /* 0x0000000c091572a4 */ /* 0x000fc4000f8e023f */
[----:B------:R-:W-:Y:S02]  /*8b60*/  ULOP3.LUT UR10, UR10, 0xffff, URZ, 0xc0, !UPT ;  /* 0x0000ffff0a0a7892 */ /* 0x000fe4000f8ec03f */
[----:B------:R-:W-:Y:S02]  /*8b70*/  ULOP3.LUT UR6, UR6, 0x20, URZ, 0xc0, !UPT ;  /* 0x0000002006067892 */ /* 0x000fe4000f8ec03f */
[----:B------:R-:W-:Y:S02]  /*8b80*/  ULOP3.LUT UR7, UR7, 0x1000, URZ, 0xc0, !UPT ;  /* 0x0000100007077892 */ /* 0x000fe4000f8ec03f */
[----:B------:R-:W-:Y:S02]  /*8b90*/  ULOP3.LUT UR14, UR14, UR11, URZ, 0xfc, !UPT ;  /* 0x0000000b0e0e7292 */ /* 0x000fe4000f8efc3f */
[----:B------:R-:W-:Y:S02]  /*8ba0*/  UIADD3 UR21, UR25, UR21, URZ ;  /* 0x0000001519157290 */ /* 0x000fe4000fffe03f */
[----:B------:R-:W-:-:S12]  /*8bb0*/  USHF.L.U32 UR15, UR15, UR10, URZ ;  /* 0x0000000a0f0f7299 */ /* 0x000fd8000800063f */
.L_x_186:
[----:B------:R-:W-:-:S03]  /*8bc0*/  UMOV UR8, 0xffffffff ;  /* 0xffffffff00087882 */ /* 0x000fc60000000000 */
[----:B------:R-:W-:Y:S05]  /*8bd0*/  BRA.DIV UR8, `(.L_x_176) ;  /* 0x0000000e08d07947 */ /* 0x000fea000b800000 */
[----:B------:R-:W-:-:S13]  /*8be0*/  ELECT P0, URZ, PT ;  /* 0x00000000003f782f */ /* 0x000fda0003800000 */
.L_x_198:
[----:B------:R-:W0:Y:S01]  /*8bf0*/  LDC R7, c[0x0][0x28c] ;  /* 0x0000a300ff077b82 */ /* 0x000e220000000800 */
[----:B------:R-:W-:Y:S01]  /*8c00*/  BSSY B1, `(.L_x_177) ;  /* 0x000003b000017945 */ /* 0x000fe20003800000 */
[----:B0-----:R-:W-:-:S13]  /*8c10*/  ISETP.LT.OR P0, PT, R7, 0x1, !P0 ;  /* 0x000000010700780c */ /* 0x001fda0004701670 */
[----:B------:R-:W-:Y:S05]  /*8c20*/  @P0 BRA `(.L_x_178) ;  /* 0x0000000000e00947 */ /* 0x000fea0003800000 */
[----:B------:R-:W-:Y:S01]  /*8c30*/  LEA R9, R6, UR27, 0x1 ;  /* 0x0000001b06097c11 */ /* 0x000fe2000f8e08ff */
[----:B------:R-:W-:Y:S01]  /*8c40*/  IMAD.MOV.U32 R21, RZ, RZ, RZ ;  /* 0x000000ffff157224 */ /* 0x000fe200078e00ff */
[----:B------:R-:W-:Y:S01]  /*8c50*/  LEA R17, R17, UR6, 0x6 ;  /* 0x0000000611117c11 */ /* 0x000fe2000f8e30ff */
[----:B------:R-:W-:Y:S02]  /*8c60*/  IMAD.MOV.U32 R6, RZ, RZ, R5 ;  /* 0x000000ffff067224 */ /* 0x000fe400078e0005 */
[----:B------:R-:W-:Y:S02]  /*8c70*/  IMAD.MOV.U32 R7, RZ, RZ, R11 ;  /* 0x000000ffff077224 */ /* 0x000fe400078e000b */
[----:B------:R-:W-:Y:S02]  /*8c80*/  IMAD.MOV.U32 R8, RZ, RZ, R15 ;  /* 0x000000ffff087224 */ /* 0x000fe400078e000f */
[----:B------:R-:W-:-:S07]  /*8c90*/  IMAD.SHL.U32 R18, R9, 0x80, RZ ;  /* 0x0000008009127824 */ /* 0x000fce00078e00ff */
.L_x_181:
[----:B------:R-:W0:Y:S01]  /*8ca0*/  S2R R12, SR_CgaCtaId ;  /* 0x00000000000c7919 */ /* 0x000e220000008800 */
[----:B------:R-:W-:Y:S02]  /*8cb0*/  MOV R9, 0x400 ;  /* 0x0000040000097802 */ /* 0x000fe40000000f00 */
[----:B------:R-:W-:Y:S02]  /*8cc0*/  LOP3.LUT P1, RZ, R0, 0x7f, RZ, 0xc0, !PT ;  /* 0x0000007f00ff7812 */ /* 0x000fe4000782c0ff */
[----:B0-----:R-:W-:Y:S02]  /*8cd0*/  LEA R19, R12, R9, 0x18 ;  /* 0x000000090c137211 */ /* 0x001fe400078ec0ff */
[----:B------:R-:W-:-:S09]  /*8ce0*/  SHF.L.U32 R9, R7, 0x1f, RZ ;  /* 0x0000001f07097819 */ /* 0x000fd200000006ff */
[----:B------:R-:W0:Y:S01]  /*8cf0*/  @!P1 LDC R12, c[0x0][0x500] ;  /* 0x00014000ff0c9b82 */ /* 0x000e220000000800 */
[----:B------:R-:W-:-:S04]  /*8d00*/  IMAD R20, R8, 0x8, R19 ;  /* 0x0000000808147824 */ /* 0x000fc800078e0213 */
[----:B------:R-:W1:Y:S02]  /*8d10*/  SYNCS.PHASECHK.TRANS64.TRYWAIT P0, [R20+URZ+0x28], R9 ;  /* 0x00002809140075a7 */ /* 0x000e64000800017f */
[----:B-1----:R-:W-:Y:S05]  /*8d20*/  @!P0 BRA `(.L_x_179) ;  /* 0x0000000c009c8947 */ /* 0x002fea0003800000 */
.L_x_199:
[----:B-1----:R-:W-:Y:S01]  /*8d30*/  PRMT R9, R14, 0x9910, RZ ;  /* 0x000099100e097816 */ /* 0x002fe200000000ff */
[----:B0-----:R0:W-:Y:S03]  /*8d40*/  @!P1 SYNCS.ARRIVE.TRANS64 RZ, [R20+URZ], R12 ;  /* 0x0000000c14ff99a7 */ /* 0x0011e6000800003f */
[----:B------:R-:W-:-:S13]  /*8d50*/  ISETP.NE.AND P0, PT, R9, 0x2, PT ;  /* 0x000000020900780c */ /* 0x000fda0003f05270 */
[----:B0-----:R-:W-:Y:S05]  /*8d60*/  @P0 BRA `(.L_x_180) ;  /* 0x0000000000040947 */ /* 0x001fea0003800000 */
[----:B------:R-:W-:Y:S01]  /*8d70*/  BPT.TRAP 0x1 ;  /* 0x000000040000795c */ /* 0x000fe20000300000 */
.L_x_180:
[----:B------:R-:W-:Y:S01]  /*8d80*/  LEA R9, R8, UR27, 0x1 ;  /* 0x0000001b08097c11 */ /* 0x000fe2000f8e08ff */
[----:B------:R-:W-:Y:S01]  /*8d90*/  VIADD R6, R6, 0xffffffff ;  /* 0xffffffff06067836 */ /* 0x000fe20000000000 */
[----:B------:R-:W-:Y:S01]  /*8da0*/  R2UR UR11, R8 ;  /* 0x00000000080b72ca */ /* 0x000fe200000e0000 */
[----:B------:R-:W-:Y:S01]  /*8db0*/  UIADD3 UR16, UP0, UR28, 0xf0, URZ ;  /* 0x000000f01c107890 */ /* 0x000fe2000ff1e03f */
[----:B------:R-:W-:Y:S01]  /*8dc0*/  R2UR UR22, R19 ;  /* 0x00000000131672ca */ /* 0x000fe200000e0000 */
[----:B------:R-:W-:Y:S01]  /*8dd0*/  IMAD.U32 R9, R9, 0x4000, R19 ;  /* 0x0000400009097824 */ /* 0x000fe200078e0013 */
[----:B------:R-:W-:Y:S01]  /*8de0*/  R2UR UR23, R18 ;  /* 0x00000000121772ca */ /* 0x000fe200000e0000 */
[----:B------:R-:W-:Y:S01]  /*8df0*/  UIADD3 UR32, UP1, UR28, 0x1f0, URZ ;  /* 0x000001f01c207890 */ /* 0x000fe2000ff3e03f */
[----:B------:R-:W-:Y:S01]  /*8e00*/  R2UR UR9, R20 ;  /* 0x00000000140972ca */ /* 0x000fe200000e0000 */
[----:B------:R-:W-:Y:S01]  /*8e10*/  UIADD3.X UR17, URZ, UR29, URZ, UP0, !UPT ;  /* 0x0000001d3f117290 */ /* 0x000fe200087fe43f */
[----:B------:R-:W-:Y:S01]  /*8e20*/  R2UR UR8, R9 ;  /* 0x00000000090872ca */ /* 0x000fe200000e0000 */
[----:B------:R-:W-:Y:S01]  /*8e30*/  UPRMT UR20, URZ, 0x5410, UR15 ;  /* 0x000054103f147896 */ /* 0x000fe2000800000f */
[----:B------:R-:W-:Y:S01]  /*8e40*/  R2UR UR10, R21 ;  /* 0x00000000150a72ca */ /* 0x000fe200000e0000 */
[----:B------:R-:W-:Y:S01]  /*8e50*/  VIADD R8, R8, 0x1 ;  /* 0x0000000108087836 */ /* 0x000fe20000000000 */
[----:B------:R-:W-:Y:S01]  /*8e60*/  R2UR UR12, R16 ;  /* 0x00000000100c72ca */ /* 0x000fe200000e0000 */
[----:B------:R-:W-:Y:S01]  /*8e70*/  ULEA UR11, UR11, UR7, 0xd ;  /* 0x000000070b0b7291 */ /* 0x000fe2000f8e683f */
[----:B------:R-:W-:Y:S01]  /*8e80*/  R2UR UR26, R17 ;  /* 0x00000000111a72ca */ /* 0x000fe200000e0000 */
[----:B------:R-:W-:Y:S01]  /*8e90*/  UPRMT UR30, URZ, 0x5410, UR14 ;  /* 0x000054103f1e7896 */ /* 0x000fe2000800000e */
[----:B------:R-:W-:Y:S01]  /*8ea0*/  ISETP.GT.AND P1, PT, R6, 0x1, PT ;  /* 0x000000010600780c */ /* 0x000fe20003f24270 */
[----:B------:R-:W-:Y:S01]  /*8eb0*/  UIADD3 UR22, UR22, 0x28100, UR11 ;  /* 0x0002810016167890 */ /* 0x000fe2000fffe00b */
[----:B------:R-:W-:Y:S01]  /*8ec0*/  ISETP.NE.AND P0, PT, R8, 0x5, PT ;  /* 0x000000050800780c */ /* 0x000fe20003f05270 */
[----:B------:R-:W-:Y:S01]  /*8ed0*/  UIADD3.X UR33, URZ, UR29, URZ, UP1, !UPT ;  /* 0x0000001d3f217290 */ /* 0x000fe20008ffe43f */
[----:B------:R-:W-:Y:S01]  /*8ee0*/  VIADD R21, R21, 0x80 ;  /* 0x0000008015157836 */ /* 0x000fe20000000000 */
[----:B------:R-:W-:Y:S01]  /*8ef0*/  UIADD3 UR8, UR8, 0x100, URZ ;  /* 0x0000010008087890 */ /* 0x000fe2000fffe03f */
[----:B------:R-:W-:Y:S01]  /*8f00*/  SEL R12, RZ, 0x1, P0 ;  /* 0x00000001ff0c7807 */ /* 0x000fe20000000000 */
[----:B------:R-:W-:Y:S01]  /*8f10*/  UMOV UR18, 0x0 ;  /* 0x0000000000127882 */ /* 0x000fe20000000000 */
[----:B------:R-:W-:Y:S01]  /*8f20*/  UMOV UR19, 0x10000000 ;  /* 0x1000000000137882 */ /* 0x000fe20000000000 */
[----:B------:R-:W-:Y:S01]  /*8f30*/  UMOV UR11, UR23 ;  /* 0x00000017000b7c82 */ /* 0x000fe20008000000 */
[----:B------:R-:W-:-:S02]  /*8f40*/  LOP3.LUT R7, R7, R12, RZ, 0x3c, !PT ;  /* 0x0000000c07077212 */ /* 0x000fc400078e3cff */
[----:B------:R-:W-:Y:S02]  /*8f50*/  SEL R8, R8, RZ, P0 ;  /* 0x000000ff08087207 */ /* 0x000fe40000000000 */
[----:B------:R0:W-:Y:S02]  /*8f60*/  UTMALDG.3D.MULTICAST [UR8], [UR16], UR20, desc[UR18] ;  /* 0x00001208100073b4 */ /* 0x0001e40008011814 */
[----:B0-----:R-:W-:Y:S01]  /*8f70*/  UMOV UR8, UR22 ;  /* 0x0000001600087c82 */ /* 0x001fe20008000000 */
[----:B------:R-:W-:Y:S02]  /*8f80*/  UMOV UR11, UR26 ;  /* 0x0000001a000b7c82 */ /* 0x000fe40008000000 */
[----:B------:R0:W-:Y:S02]  /*8f90*/  UTMALDG.3D.MULTICAST [UR8], [UR32], UR30, desc[UR18] ;  /* 0x00001208200073b4 */ /* 0x0001e4000801181e */
[----:B0-----:R-:W-:Y:S05]  /*8fa0*/  @P1 BRA `(.L_x_181) ;  /* 0xfffffffc003c1947 */ /* 0x001fea000383ffff */
.L_x_178:
[----:B------:R-:W-:Y:S05]  /*8fb0*/  BSYNC B1 ;  /* 0x0000000000017941 */ /* 0x000fea0003800000 */
.L_x_177:
[----:B------:R-:W-:Y:S01]  /*8fc0*/  LOP3.LUT P1, RZ, R13, 0xff, RZ, 0xc0, !PT ;  /* 0x000000ff0dff7812 */ /* 0x000fe2000782c0ff */
[C---:B------:R-:W-:Y:S01]  /*8fd0*/  IMAD.IADD R15, R10.reuse, 0x1, R15 ;  /* 0x000000010a0f7824 */ /* 0x040fe200078e020f */
[----:B------:R-:W-:Y:S01]  /*8fe0*/  ULDC.64 UR8, c[0x0][0x650] ;  /* 0x0001940000087ab9 */ /* 0x000fe20000000a00 */
[C---:B------:R-:W-:Y:S01]  /*8ff0*/  ISETP.GE.U32.AND P2, PT, R10.reuse, 0x5, PT ;  /* 0x000000050a00780c */ /* 0x040fe20003f46070 */
[----:B------:R-:W-:Y:S01]  /*9000*/  BSSY B1, `(.L_x_182) ;  /* 0x0000069000017945 */ /* 0x000fe20003800000 */
[----:B------:R-:W-:Y:S01]  /*9010*/  IMAD.MOV.U32 R17, RZ, RZ, -0x1 ;  /* 0xffffffffff117424 */ /* 0x000fe200078e00ff */
[----:B------:R-:W-:Y:S01]  /*9020*/  ISETP.GT.U32.AND P0, PT, R15, 0x4, PT ;  /* 0x000000040f00780c */ /* 0x000fe20003f04070 */
[----:B------:R-:W-:Y:S01]  /*9030*/  IMAD.MOV.U32 R16, RZ, RZ, -0x1 ;  /* 0xffffffffff107424 */ /* 0x000fe200078e00ff */
[----:B------:R-:W-:Y:S02]  /*9040*/  PRMT R13, RZ, 0x7610, R13 ;  /* 0x00007610ff0d7816 */ /* 0x000fe4000000000d */
[----:B------:R-:W-:-:S03]  /*9050*/  ISETP.LT.U32.AND P0, PT, R10, 0x5, P0 ;  /* 0x000000050a00780c */ /* 0x000fc60000701070 */
[----:B------:R-:W0:Y:S01]  /*9060*/  @P1 S2R R7, SR_CgaCtaId ;  /* 0x0000000000071919 */ /* 0x000e220000008800 */
[----:B------:R-:W-:-:S04]  /*9070*/  @P1 MOV R6, 0x400 ;  /* 0x0000040000061802 */ /* 0x000fc80000000f00 */
[----:B0-----:R-:W-:Y:S01]  /*9080*/  @P1 LEA R8, R7, R6, 0x18 ;  /* 0x0000000607081211 */ /* 0x001fe200078ec0ff */
[----:B------:R-:W-:Y:S01]  /*9090*/  IMAD.WIDE.U32 R6, R15, -0x33333333, RZ ;  /* 0xcccccccd0f067825 */ /* 0x000fe200078e00ff */
[----:B------:R-:W-:Y:S02]  /*90a0*/  SEL R6, RZ, 0x1, !P0 ;  /* 0x00000001ff067807 */ /* 0x000fe40004000000 */
[----:B------:R0:W-:Y:S01]  /*90b0*/  @P1 SYNCS.ARRIVE.TRANS64.A1T0 RZ, [R8+URZ+0x68], RZ ;  /* 0x000068ff08ff19a7 */ /* 0x0001e2000810003f */
[----:B------:R-:W-:Y:S02]  /*90c0*/  IADD3 R2, P1, R2, UR24, RZ ;  /* 0x0000001802027c10 */ /* 0x000fe4000ff3e0ff */
[----:B------:R-:W-:Y:S01]  /*90d0*/  LOP3.LUT R11, R11, R6, RZ, 0x3c, !PT ;  /* 0x000000060b0b7212 */ /* 0x000fe200078e3cff */
[----:B------:R-:W-:Y:S01]  /*90e0*/  IMAD.MOV.U32 R6, RZ, RZ, -0x1 ;  /* 0xffffffffff067424 */ /* 0x000fe200078e00ff */
[----:B------:R-:W-:Y:S02]  /*90f0*/  IADD3.X R3, R3, UR21, RZ, P1, !PT ;  /* 0x0000001503037c10 */ /* 0x000fe40008ffe4ff */
[----:B------:R-:W-:-:S02]  /*9100*/  ISETP.GE.U32.AND P0, PT, R2, UR8, PT ;  /* 0x0000000802007c0c */ /* 0x000fc4000bf06070 */
[----:B0-----:R-:W-:Y:S02]  /*9110*/  SHF.R.U32.HI R8, RZ, 0x2, R7 ;  /* 0x00000002ff087819 */ /* 0x001fe40000011607 */
[----:B------:R-:W-:Y:S02]  /*9120*/  ISETP.GE.U32.AND.EX P0, PT, R3, UR9, PT, P0 ;  /* 0x0000000903007c0c */ /* 0x000fe4000bf06100 */
[----:B------:R-:W-:Y:S01]  /*9130*/  @P2 LOP3.LUT R11, R11, 0x1, R8, 0x78, !PT ;  /* 0x000000010b0b2812 */ /* 0x000fe200078e7808 */
[----:B------:R-:W-:Y:S01]  /*9140*/  IMAD R15, R8, -0x5, R15 ;  /* 0xfffffffb080f7824 */ /* 0x000fe200078e020f */
[----:B------:R-:W-:-:S09]  /*9150*/  PRMT R7, RZ, 0x7610, R7 ;  /* 0x00007610ff077816 */ /* 0x000fd20000000007 */
[----:B------:R-:W-:Y:S05]  /*9160*/  @P0 BRA `(.L_x_183) ;  /* 0x0000000400480947 */ /* 0x000fea0003800000 */
[----:B------:R-:W0:Y:S01]  /*9170*/  S2R R17, SR_CTAID.X ;  /* 0x0000000000117919 */ /* 0x000e220000002500 */
[----:B------:R-:W-:Y:S01]  /*9180*/  ULDC.64 UR8, c[0x0][0x628] ;  /* 0x00018a0000087ab9 */ /* 0x000fe20000000a00 */
[----:B------:R-:W1:Y:S01]  /*9190*/  LDC R18, c[0x0][0x144] ;  /* 0x00005100ff127b82 */ /* 0x000e620000000800 */
[----:B------:R-:W-:Y:S01]  /*91a0*/  ISETP.NE.U32.AND P0, PT, RZ, UR8, PT ;  /* 0x00000008ff007c0c */ /* 0x000fe2000bf05070 */
[----:B------:R-:W2:Y:S01]  /*91b0*/  S2R R12, SR_CTAID.Y ;  /* 0x00000000000c7919 */ /* 0x000ea20000002600 */
[----:B------:R-:W-:Y:S01]  /*91c0*/  ULDC UR10, c[0x0][0x150] ;  /* 0x00005400000a7ab9 */ /* 0x000fe20000000800 */
[----:B------:R-:W-:Y:S01]  /*91d0*/  ULDC UR11, c[0x0][0x630] ;  /* 0x00018c00000b7ab9 */ /* 0x000fe20000000800 */
[----:B------:R-:W-:Y:S01]  /*91e0*/  ISETP.NE.AND.EX P0, PT, RZ, UR9, PT, P0 ;  /* 0x00000009ff007c0c */ /* 0x000fe2000bf05300 */
[----:B------:R-:W-:Y:S01]  /*91f0*/  IMAD.MOV.U32 R6, RZ, RZ, R2 ;  /* 0x000000ffff067224 */ /* 0x000fe200078e0002 */
[----:B0-----:R-:W-:-:S05]  /*9200*/  I2FP.F32.U32 R7, R17 ;  /* 0x0000001100077245 */ /* 0x001fca0000201000 */
[----:B------:R-:W-:Y:S01]  /*9210*/  FMUL R20, R7, UR10 ;  /* 0x0000000a07147c20 */ /* 0x000fe20008400000 */
[----:B------:R-:W-:-:S05]  /*9220*/  IMAD.MOV.U32 R7, RZ, RZ, R3 ;  /* 0x000000ffff077224 */ /* 0x000fca00078e0003 */
[----:B--2---:R-:W-:Y:S05]  /*9230*/  @!P0 BRA `(.L_x_184) ;  /* 0x0000000000288947 */ /* 0x004fea0003800000 */
[----:B------:R-:W-:Y:S02]  /*9240*/  ULDC UR10, c[0x0][0x634] ;  /* 0x00018d00000a7ab9 */ /* 0x000fe40000000800 */
[----:B------:R-:W-:-:S05]  /*9250*/  IADD3 R7, P0, R2, UR10, RZ ;  /* 0x0000000a02077c10 */ /* 0x000fca000ff1e0ff */
[----:B------:R-:W-:-:S04]  /*9260*/  IMAD.X R19, RZ, RZ, R3, P0 ;  /* 0x000000ffff137224 */ /* 0x000fc800000e0603 */
[----:B------:R-:W-:-:S04]  /*9270*/  IMAD.WIDE.U32 R8, R19, UR8, RZ ;  /* 0x0000000813087c25 */ /* 0x000fc8000f8e00ff */
[----:B------:R-:W-:-:S04]  /*9280*/  IMAD.WIDE.U32 R8, P0, R7, UR9, R8 ;  /* 0x0000000907087c25 */ /* 0x000fc8000f800008 */
[----:B------:R-:W-:-:S04]  /*9290*/  IMAD.WIDE.U32 R6, R7, UR8, RZ ;  /* 0x0000000807067c25 */ /* 0x000fc8000f8e00ff */
[----:B------:R-:W-:Y:S01]  /*92a0*/  IMAD.MOV.U32 R6, RZ, RZ, R9 ;  /* 0x000000ffff067224 */ /* 0x000fe200078e0009 */
[----:B------:R-:W-:Y:S01]  /*92b0*/  IADD3 RZ, P1, R7, R8, RZ ;  /* 0x0000000807ff7210 */ /* 0x000fe20007f3e0ff */
[----:B------:R-:W-:-:S04]  /*92c0*/  IMAD.X R7, RZ, RZ, RZ, P0 ;  /* 0x000000ffff077224 */ /* 0x000fc800000e06ff */
[----:B------:R-:W-:-:S08]  /*92d0*/  IMAD.WIDE.U32.X R6, R19, UR9, R6, P1 ;  /* 0x0000000913067c25 */ /* 0x000fd000088e0406 */
.L_x_184:
[--C-:B------:R-:W-:Y:S01]  /*92e0*/  SHF.R.U64 R16, R6, UR11, R7.reuse ;  /* 0x0000000b06107c19 */ /* 0x100fe20008001207 */
[----:B------:R-:W0:Y:S01]  /*92f0*/  F2I.U32.TRUNC.NTZ R20, R20 ;  /* 0x0000001400147305 */ /* 0x000e22000020f000 */
[----:B------:R-:W-:Y:S01]  /*9300*/  SHF.R.U32.HI R6, RZ, UR11, R7 ;  /* 0x0000000bff067c19 */ /* 0x000fe20008011607 */
[----:B------:R-:W-:Y:S01]  /*9310*/  ULDC.64 UR8, c[0x0][0x620] ;  /* 0x0001880000087ab9 */ /* 0x000fe20000000a00 */
[----:B------:R-:W-:Y:S01]  /*9320*/  IADD3 R9, P0, RZ, -R16, RZ ;  /* 0x80000010ff097210 */ /* 0x000fe20007f1e0ff */
[----:B------:R-:W-:Y:S01]  /*9330*/  ULDC.64 UR10, c[0x0][0x640] ;  /* 0x00019000000a7ab9 */ /* 0x000fe20000000a00 */
[----:B------:R-:W2:Y:S03]  /*9340*/  LDC R21, c[0x0][0x148] ;  /* 0x00005200ff157b82 */ /* 0x000ea60000000800 */
[----:B------:R-:W-:Y:S01]  /*9350*/  IMAD.X R6, RZ, RZ, ~R6, P0 ;  /* 0x000000ffff067224 */ /* 0x000fe200000e0e06 */
[----:B------:R-:W-:-:S03]  /*9360*/  ISETP.NE.U32.AND P0, PT, RZ, UR10, PT ;  /* 0x0000000aff007c0c */ /* 0x000fc6000bf05070 */
[----:B------:R-:W-:Y:S01]  /*9370*/  IMAD R8, R6, UR8, RZ ;  /* 0x0000000806087c24 */ /* 0x000fe2000f8e02ff */
[----:B------:R-:W-:Y:S01]  /*9380*/  ISETP.NE.AND.EX P0, PT, RZ, UR11, PT, P0 ;  /* 0x0000000bff007c0c */ /* 0x000fe2000bf05300 */
[----:B------:R-:W-:Y:S01]  /*9390*/  IMAD.WIDE.U32 R6, R9, UR8, R2 ;  /* 0x0000000809067c25 */ /* 0x000fe2000f8e0002 */
[----:B------:R-:W-:-:S03]  /*93a0*/  ULDC UR8, c[0x0][0x618] ;  /* 0x0001860000087ab9 */ /* 0x000fc60000000800 */
[----:B------:R-:W-:Y:S01]  /*93b0*/  IMAD R9, R9, UR9, R8 ;  /* 0x0000000909097c24 */ /* 0x000fe2000f8e0208 */
[----:B------:R-:W-:Y:S01]  /*93c0*/  ULDC UR9, c[0x0][0x154] ;  /* 0x0000550000097ab9 */ /* 0x000fe20000000800 */
[----:B0-----:R-:W-:Y:S02]  /*93d0*/  IMAD.MOV R8, RZ, RZ, -R20 ;  /* 0x000000ffff087224 */ /* 0x001fe400078e0a14 */
[----:B------:R-:W-:Y:S02]  /*93e0*/  IMAD.IADD R7, R7, 0x1, R9 ;  /* 0x0000000107077824 */ /* 0x000fe400078e0209 */
[----:B-1----:R-:W-:Y:S01]  /*93f0*/  IMAD R17, R18, R8, R17 ;  /* 0x0000000812117224 */ /* 0x002fe200078e0211 */
[----:B------:R-:W-:Y:S02]  /*9400*/  I2FP.F32.U32 R8, R12 ;  /* 0x0000000c00087245 */ /* 0x000fe40000201000 */
[--C-:B------:R-:W-:Y:S02]  /*9410*/  SHF.R.U64 R18, R6, UR8, R7.reuse ;  /* 0x0000000806127c19 */ /* 0x100fe40008001207 */
[----:B------:R-:W-:Y:S01]  /*9420*/  SHF.R.U32.HI R7, RZ, UR8, R7 ;  /* 0x00000008ff077c19 */ /* 0x000fe20008011607 */
[----:B------:R-:W-:Y:S01]  /*9430*/  FMUL R8, R8, UR9 ;  /* 0x0000000908087c20 */ /* 0x000fe20008400000 */
[----:B------:R-:W-:-:S02]  /*9440*/  ULDC UR8, c[0x0][0x608] ;  /* 0x0001820000087ab9 */ /* 0x000fc40000000800 */
[--C-:B------:R-:W-:Y:S01]  /*9450*/  SHF.R.U64 R20, R18, UR8, R7.reuse ;  /* 0x0000000812147c19 */ /* 0x100fe20008001207 */
[----:B------:R0:W1:Y:S01]  /*9460*/  F2I.U32.TRUNC.NTZ R22, R8 ;  /* 0x0000000800167305 */ /* 0x000062000020f000 */
[----:B------:R-:W-:Y:S01]  /*9470*/  SHF.R.U32.HI R7, RZ, UR8, R7 ;  /* 0x00000008ff077c19 */ /* 0x000fe20008011607 */
[----:B------:R-:W-:-:S03]  /*9480*/  ULDC UR8, c[0x0][0x658] ;  /* 0x0001960000087ab9 */ /* 0x000fc60000000800 */
[--C-:B------:R-:W-:Y:S02]  /*9490*/  SHF.R.U64 R19, R20, UR8, R7.reuse ;  /* 0x0000000814137c19 */ /* 0x100fe40008001207 */
[----:B------:R-:W-:-:S03]  /*94a0*/  SHF.R.U32.HI R23, RZ, UR8, R7 ;  /* 0x00000008ff177c19 */ /* 0x000fc60008011607 */
[----:B------:R-:W-:Y:S02]  /*94b0*/  IMAD.MOV.U32 R6, RZ, RZ, R19 ;  /* 0x000000ffff067224 */ /* 0x000fe400078e0013 */
[----:B------:R-:W-:Y:S01]  /*94c0*/  IMAD.MOV.U32 R7, RZ, RZ, R23 ;  /* 0x000000ffff077224 */ /* 0x000fe200078e0017 */
[----:B0-----:R-:W-:Y:S06]  /*94d0*/  @!P0 BRA `(.L_x_185) ;  /* 0x0000000000288947 */ /* 0x001fec0003800000 */
        /* <DEDUP_REMOVED lines=10> */
.L_x_185:
[----:B------:R-:W-:Y:S01]  /*9580*/  ULDC UR8, c[0x0][0x648] ;  /* 0x0001920000087ab9 */ /* 0x000fe20000000800 */
[----:B-1----:R-:W-:Y:S01]  /*9590*/  IMAD.MOV R22, RZ, RZ, -R22 ;  /* 0x000000ffff167224 */ /* 0x002fe200078e0a16 */
[----:B------:R-:W-:Y:S01]  /*95a0*/  SHF.R.U64 R7, R6, UR8, R7 ;  /* 0x0000000806077c19 */ /* 0x000fe20008001207 */
[----:B------:R-:W-:Y:S01]  /*95b0*/  ULDC UR8, c[0x0][0x638] ;  /* 0x00018e0000087ab9 */ /* 0x000fe20000000800 */
[----:B------:R-:W-:Y:S01]  /*95c0*/  LOP3.LUT R6, R20, UR13, RZ, 0xc0, !PT ;  /* 0x0000000d14067c12 */ /* 0x000fe2000f8ec0ff */
[----:B--2---:R-:W-:Y:S01]  /*95d0*/  @P3 IMAD R17, R21, R22, R12 ;  /* 0x0000001615113224 */ /* 0x004fe200078e020c */
[----:B------:R-:W-:Y:S01]  /*95e0*/  LOP3.LUT R18, R18, UR4, RZ, 0xc0, !PT ;  /* 0x0000000412127c12 */ /* 0x000fe2000f8ec0ff */
[----:B------:R-:W-:Y:S01]  /*95f0*/  IMAD.MOV R8, RZ, RZ, -R7 ;  /* 0x000000ffff087224 */ /* 0x000fe200078e0a07 */
[----:B------:R-:W-:Y:S01]  /*9600*/  ULDC UR9, c[0x0][0x610] ;  /* 0x0001840000097ab9 */ /* 0x000fe20000000800 */
[----:B------:R-:W-:Y:S02]  /*9610*/  IMAD R6, R7, UR5, R6 ;  /* 0x0000000507067c24 */ /* 0x000fe4000f8e0206 */
[----:B------:R-:W-:Y:S01]  /*9620*/  IMAD R19, R8, UR8, R19 ;  /* 0x0000000808137c24 */ /* 0x000fe2000f8e0213 */
[----:B------:R-:W-:Y:S01]  /*9630*/  ULDC UR8, c[0x0][0x600] ;  /* 0x0001800000087ab9 */ /* 0x000fe20000000800 */
[----:B------:R-:W-:-:S02]  /*9640*/  IMAD R6, R6, UR9, R17 ;  /* 0x0000000906067c24 */ /* 0x000fc4000f8e0211 */
[----:B------:R-:W-:Y:S02]  /*9650*/  IMAD R19, R19, UR8, R18 ;  /* 0x0000000813137c24 */ /* 0x000fe4000f8e0212 */
[----:B------:R-:W-:-:S03]  /*9660*/  IMAD.MOV.U32 R7, RZ, RZ, 0x1 ;  /* 0x00000001ff077424 */ /* 0x000fc600078e00ff */
[----:B------:R-:W-:Y:S02]  /*9670*/  SEL R17, R19, R6, !P3 ;  /* 0x0000000613117207 */ /* 0x000fe40005800000 */
[----:B------:R-:W-:-:S07]  /*9680*/  SEL R6, R6, R19, !P3 ;  /* 0x0000001306067207 */ /* 0x000fce0005800000 */
.L_x_183:
[----:B------:R-:W-:Y:S05]  /*9690*/  BSYNC B1 ;  /* 0x0000000000017941 */ /* 0x000fea0003800000 */
.L_x_182:
[----:B------:R-:W-:-:S13]  /*96a0*/  LOP3.LUT P0, RZ, R7, 0xff, RZ, 0xc0, !PT ;  /* 0x000000ff07ff7812 */ /* 0x000fda000780c0ff */
[----:B------:R-:W-:Y:S05]  /*96b0*/  @P0 BRA `(.L_x_186) ;  /* 0xfffffff400400947 */ /* 0x000fea000383ffff */
[----:B------:R-:W-:Y:S05]  /*96c0*/  BSYNC B0 ;  /* 0x0000000000007941 */ /* 0x000fea0003800000 */
.L_x_175:
[----:B------:R-:W-:-:S03]  /*96d0*/  UMOV UR8, 0xffffffff ;  /* 0xffffffff00087882 */ /* 0x000fc60000000000 */
[----:B------:R-:W-:Y:S05]  /*96e0*/  BRA.DIV UR8, `(.L_x_187) ;  /* 0x0000000608407947 */ /* 0x000fea000b800000 */
[----:B------:R-:W-:-:S13]  /*96f0*/  ELECT P0, URZ, PT ;  /* 0x00000000003f782f */ /* 0x000fda0003800000 */
.L_x_202:
[----:B------:R-:W-:Y:S04]  /*9700*/  BSSY B0, `(.L_x_188) ;  /* 0x0000034000007945 */ /* 0x000fe80003800000 */
[----:B------:R-:W-:Y:S05]  /*9710*/  @!P0 BRA `(.L_x_189) ;  /* 0x0000000000c88947 */ /* 0x000fea0003800000 */
[----:B------:R-:W-:-:S04]  /*9720*/  LOP3.LUT R4, R4, 0x2, RZ, 0xfc, !PT ;  /* 0x0000000204047812 */ /* 0x000fc800078efcff */
[----:B------:R-:W-:-:S13]  /*9730*/  ISETP.NE.AND P0, PT, R4, 0x3, PT ;  /* 0x000000030400780c */ /* 0x000fda0003f05270 */
[----:B------:R-:W-:Y:S05]  /*9740*/  @!P0 BRA `(.L_x_190) ;  /* 0x0000000000048947 */ /* 0x000fea0003800000 */
[----:B------:R-:W-:Y:S01]  /*9750*/  BPT.TRAP 0x1 ;  /* 0x000000040000795c */ /* 0x000fe20000300000 */
.L_x_190:
[----:B------:R-:W0:Y:S01]  /*9760*/  S2R R3, SR_CgaCtaId ;  /* 0x0000000000037919 */ /* 0x000e220000008800 */
[----:B------:R-:W-:-:S04]  /*9770*/  MOV R0, 0x400 ;  /* 0x0000040000007802 */ /* 0x000fc80000000f00 */
[----:B0-----:R-:W-:Y:S02]  /*9780*/  LEA R0, R3, R0, 0x18 ;  /* 0x0000000003007211 */ /* 0x001fe400078ec0ff */
[----:B------:R-:W-:-:S03]  /*9790*/  SHF.L.U32 R3, R11, 0x1f, RZ ;  /* 0x0000001f0b037819 */ /* 0x000fc600000006ff */
[----:B------:R-:W-:-:S04]  /*97a0*/  VIADD R0, R0, 0x28 ;  /* 0x0000002800007836 */ /* 0x000fc80000000000 */
[C---:B------:R-:W-:Y:S02]  /*97b0*/  IMAD R6, R15.reuse, 0x8, R0 ;  /* 0x000000080f067824 */ /* 0x040fe400078e0200 */
[----:B------:R-:W-:Y:S02]  /*97c0*/  VIADD R15, R15, 0x1 ;  /* 0x000000010f0f7836 */ /* 0x000fe40000000000 */
[----:B------:R-:W0:Y:S03]  /*97d0*/  SYNCS.PHASECHK.TRANS64.TRYWAIT P0, [R6+URZ], R3 ;  /* 0x00000003060075a7 */ /* 0x000e26000800017f */
[----:B------:R-:W-:-:S04]  /*97e0*/  ISETP.NE.AND P1, PT, R15, 0x5, PT ;  /* 0x000000050f00780c */ /* 0x000fc80003f25270 */
[----:B------:R-:W-:Y:S02]  /*97f0*/  SEL R2, RZ, 0x1, P1 ;  /* 0x00000001ff027807 */ /* 0x000fe40000800000 */
[----:B------:R-:W-:Y:S02]  /*9800*/  SEL R15, R15, RZ, P1 ;  /* 0x000000ff0f0f7207 */ /* 0x000fe40000800000 */
[----:B------:R-:W-:-:S03]  /*9810*/  LOP3.LUT R8, R11, R2, RZ, 0x3c, !PT ;  /* 0x000000020b087212 */ /* 0x000fc600078e3cff */
[----:B------:R-:W-:Y:S01]  /*9820*/  IMAD R7, R15, 0x8, R0 ;  /* 0x000000080f077824 */ /* 0x000fe200078e0200 */
[----:B------:R-:W-:Y:S01]  /*9830*/  SHF.L.U32 R4, R8, 0x1f, RZ ;  /* 0x0000001f08047819 */ /* 0x000fe200000006ff */
[----:B0-----:R-:W-:Y:S06]  /*9840*/  @!P0 BRA `(.L_x_191) ;  /* 0x0000000400088947 */ /* 0x001fec0003800000 */
.L_x_203:
[----:B------:R-:W1:Y:S01]  /*9850*/  SYNCS.PHASECHK.TRANS64.TRYWAIT P0, [R7+URZ], R4 ;  /* 0x00000004070075a7 */ /* 0x000e62000800017f */
[----:B------:R-:W-:-:S05]  /*9860*/  VIADD R2, R15, 0x1 ;  /* 0x000000010f027836 */ /* 0x000fca0000000000 */
[----:B------:R-:W-:-:S04]  /*9870*/  ISETP.NE.AND P1, PT, R2, 0x5, PT ;  /* 0x000000050200780c */ /* 0x000fc80003f25270 */
[----:B0-----:R-:W-:Y:S02]  /*9880*/  SEL R3, RZ, 0x1, P1 ;  /* 0x00000001ff037807 */ /* 0x001fe40000800000 */
[----:B------:R-:W-:Y:S02]  /*9890*/  SEL R9, R2, RZ, P1 ;  /* 0x000000ff02097207 */ /* 0x000fe40000800000 */
[----:B------:R-:W-:-:S03]  /*98a0*/  LOP3.LUT R8, R8, R3, RZ, 0x3c, !PT ;  /* 0x0000000308087212 */ /* 0x000fc600078e3cff */
[----:B------:R-:W-:Y:S01]  /*98b0*/  IMAD R10, R9, 0x8, R0 ;  /* 0x00000008090a7824 */ /* 0x000fe200078e0200 */
[----:B------:R-:W-:Y:S01]  /*98c0*/  SHF.L.U32 R5, R8, 0x1f, RZ ;  /* 0x0000001f08057819 */ /* 0x000fe200000006ff */
[----:B-1----:R-:W-:Y:S06]  /*98d0*/  @!P0 BRA `(.L_x_192) ;  /* 0x0000000000f88947 */ /* 0x002fec0003800000 */
.L_x_204:
[----:B------:R-:W1:Y:S01]  /*98e0*/  SYNCS.PHASECHK.TRANS64.TRYWAIT P0, [R10+URZ], R5 ;  /* 0x000000050a0075a7 */ /* 0x000e62000800017f */
[----:B------:R-:W-:-:S05]  /*98f0*/  VIADD R2, R9, 0x1 ;  /* 0x0000000109027836 */ /* 0x000fca0000000000 */
[----:B------:R-:W-:-:S04]  /*9900*/  ISETP.NE.AND P1, PT, R2, 0x5, PT ;  /* 0x000000050200780c */ /* 0x000fc80003f25270 */
[----:B------:R-:W-:Y:S02]  /*9910*/  SEL R3, RZ, 0x1, P1 ;  /* 0x00000001ff037807 */ /* 0x000fe40000800000 */
[----:B0-----:R-:W-:Y:S02]  /*9920*/  SEL R7, R2, RZ, P1 ;  /* 0x000000ff02077207 */ /* 0x001fe40000800000 */
[----:B------:R-:W-:-:S03]  /*9930*/  LOP3.LUT R9, R8, R3, RZ, 0x3c, !PT ;  /* 0x0000000308097212 */ /* 0x000fc600078e3cff */
[----:B------:R-:W-:Y:S01]  /*9940*/  IMAD R11, R7, 0x8, R0 ;  /* 0x00000008070b7824 */ /* 0x000fe200078e0200 */
[----:B------:R-:W-:Y:S01]  /*9950*/  SHF.L.U32 R6, R9, 0x1f, RZ ;  /* 0x0000001f09067819 */ /* 0x000fe200000006ff */
[----:B-1----:R-:W-:Y:S06]  /*9960*/  @!P0 BRA `(.L_x_193) ;  /* 0x0000000000e88947 */ /* 0x002fec0003800000 */
.L_x_205:
[----:B------:R-:W1:Y:S01]  /*9970*/  SYNCS.PHASECHK.TRANS64.TRYWAIT P0, [R11+URZ], R6 ;  /* 0x000000060b0075a7 */ /* 0x000e62000800017f */
[----:B------:R-:W-:-:S05]  /*9980*/  VIADD R2, R7, 0x1 ;  /* 0x0000000107027836 */ /* 0x000fca0000000000 */
[----:B------:R-:W-:-:S04]  /*9990*/  ISETP.NE.AND P1, PT, R2, 0x5, PT ;  /* 0x000000050200780c */ /* 0x000fc80003f25270 */
[----:B------:R-:W-:Y:S02]  /*99a0*/  SEL R4, RZ, 0x1, P1 ;  /* 0x00000001ff047807 */ /* 0x000fe40000800000 */
[----:B------:R-:W-:Y:S02]  /*99b0*/  SEL R3, R2, RZ, P1 ;  /* 0x000000ff02037207 */ /* 0x000fe40000800000 */
[----:B------:R-:W-:Y:S01]  /*99c0*/  LOP3.LUT R4, R9, R4, RZ, 0x3c, !PT ;  /* 0x0000000409047212 */ /* 0x000fe200078e3cff */
[----:B-1----:R-:W-:Y:S06]  /*99d0*/  @!P0 BRA `(.L_x_194) ;  /* 0x0000000000e08947 */ /* 0x002fec0003800000 */
.L_x_206:
[----:B------:R-:W-:Y:S01]  /*99e0*/  IMAD R3, R3, 0x8, R0 ;  /* 0x0000000803037824 */ /* 0x000fe200078e0200 */
[----:B------:R-:W-:-:S07]  /*99f0*/  SHF.L.U32 R0, R4, 0x1f, RZ ;  /* 0x0000001f04007819 */ /* 0x000fce00000006ff */
.L_x_195:
[----:B--2---:R2:W3:Y:S02]  /*9a00*/  SYNCS.PHASECHK.TRANS64.TRYWAIT P0, [R3+URZ], R0 ;  /* 0x00000000030075a7 */ /* 0x0044e4000800017f */
[----:B---3--:R-:W-:Y:S05]  /*9a10*/  @!P0 NANOSLEEP.SYNCS 0x989680 ;  /* 0x009896800000895d */ /* 0x008fea0003900000 */
[----:B------:R-:W3:Y:S02]  /*9a20*/  @!P0 SYNCS.PHASECHK.TRANS64 P0, [R3+URZ], R0 ;  /* 0x00000000030085a7 */ /* 0x000ee4000800007f */
[----:B---3--:R-:W-:Y:S05]  /*9a30*/  @!P0 BRA `(.L_x_195) ;  /* 0xfffffffc00f08947 */ /* 0x008fea000383ffff */
.L_x_189:
[----:B------:R-:W-:Y:S05]  /*9a40*/  BSYNC B0 ;  /* 0x0000000000007941 */ /* 0x000fea0003800000 */
.L_x_188:
[----:B------:R-:W-:Y:S05]  /*9a50*/  EXIT ;  /* 0x000000000000794d */ /* 0x000fea0003800000 */
.L_x_21:
[----:B-1----:R-:W-:-:S04]  /*9a60*/  IMAD.U32 R13, RZ, RZ, UR6 ;  /* 0x00000006ff0d7e24 */ /* 0x002fc8000f8e00ff */
[----:B------:R1:W4:Y:S03]  /*9a70*/  SYNCS.PHASECHK.TRANS64.TRYWAIT P0, [R13+URZ], R12 ;  /* 0x0000000c0d0075a7 */ /* 0x000326000800017f */
[----:B----4-:R-:W-:Y:S05]  /*9a80*/  @!P0 NANOSLEEP.SYNCS 0x989680 ;  /* 0x009896800000895d */ /* 0x010fea0003900000 */
[----:B------:R-:W4:Y:S02]  /*9a90*/  @!P0 SYNCS.PHASECHK.TRANS64 P0, [R13+URZ], R12 ;  /* 0x0000000c0d0085a7 */ /* 0x000f24000800007f */
[----:B----4-:R-:W-:Y:S05]  /*9aa0*/  @!P0 BRA `(.L_x_21) ;  /* 0xfffffffc00ec8947 */ /* 0x010fea000383ffff */
[----:B------:R-:W-:Y:S05]  /*9ab0*/  BRA `(.L_x_20) ;  /* 0xffffff7c00587947 */ /* 0x000fea000383ffff */
.L_x_27:
[----:B-1----:R-:W-:-:S04]  /*9ac0*/  IMAD.U32 R15, RZ, RZ, UR13 ;  /* 0x0000000dff0f7e24 */ /* 0x002fc8000f8e00ff */
[----:B------:R1:W4:Y:S03]  /*9ad0*/  SYNCS.PHASECHK.TRANS64.TRYWAIT P0, [R15+URZ], R14 ;  /* 0x0000000e0f0075a7 */ /* 0x000326000800017f */
[----:B----4-:R-:W-:Y:S05]  /*9ae0*/  @!P0 NANOSLEEP.SYNCS 0x989680 ;  /* 0x009896800000895d */ /* 0x010fea0003900000 */
[----:B------:R-:W4:Y:S02]  /*9af0*/  @!P0 SYNCS.PHASECHK.TRANS64 P0, [R15+URZ], R14 ;  /* 0x0000000e0f0085a7 */ /* 0x000f24000800007f */
[----:B----4-:R-:W-:Y:S05]  /*9b00*/  @!P0 BRA `(.L_x_27) ;  /* 0xfffffffc00ec8947 */ /* 0x010fea000383ffff */
[----:B------:R-:W-:Y:S05]  /*9b10*/  BRA `(.L_x_26) ;  /* 0xffffff88000c7947 */ /* 0x000fea000383ffff */
.L_x_176:
[----:B------:R-:W-:Y:S01]  /*9b20*/  BSSY B1, `(.L_x_196) ;  /* 0x0000006000017945 */ /* 0x000fe20003800000 */
[----:B------:R-:W-:-:S07]  /*9b30*/  IMAD.MOV.U32 R7, RZ, RZ, -0x1 ;  /* 0xffffffffff077424 */ /* 0x000fce00078e00ff */
[----:B------:R-:W-:Y:S05]  /*9b40*/  WARPSYNC.COLLECTIVE R7, `(.L_x_197) ;  /* 0x00000000070c7348 */ /* 0x000fea0003c00000 */
[----:B------:R-:W-:Y:S02]  /*9b50*/  ELECT P0, UR62, PT ;  /* 0x00000000003e782f */ /* 0x000fe40003800000 */
[----:B------:R-:W-:Y:S01]  /*9b60*/  MOV R7, UR62 ;  /* 0x0000003e00077c02 */ /* 0x000fe20008000f00 */
[----:B------:R-:W-:Y:S10]  /*9b70*/  ENDCOLLECTIVE ;  /* 0x000000000000791b */ /* 0x000ff40003800000 */
.L_x_197:
[----:B------:R-:W-:Y:S05]  /*9b80*/  BSYNC B1 ;  /* 0x0000000000017941 */ /* 0x000fea0003800000 */
.L_x_196:
[----:B------:R-:W-:Y:S05]  /*9b90*/  BRA `(.L_x_198) ;  /* 0xfffffff000147947 */ /* 0x000fea000383ffff */
.L_x_179:
[----:B-1----:R1:W2:Y:S02]  /*9ba0*/  SYNCS.PHASECHK.TRANS64.TRYWAIT P0, [R20+URZ+0x28], R9 ;  /* 0x00002809140075a7 */ /* 0x0022a4000800017f */
[----:B--2---:R-:W-:Y:S05]  /*9bb0*/  @!P0 NANOSLEEP.SYNCS 0x989680 ;  /* 0x009896800000895d */ /* 0x004fea0003900000 */
[----:B------:R-:W2:Y:S02]  /*9bc0*/  @!P0 SYNCS.PHASECHK.TRANS64 P0, [R20+URZ+0x28], R9 ;  /* 0x00002809140085a7 */ /* 0x000ea4000800007f */
[----:B--2---:R-:W-:Y:S05]  /*9bd0*/  @!P0 BRA `(.L_x_179) ;  /* 0xfffffffc00f08947 */ /* 0x004fea000383ffff */
[----:B------:R-:W-:Y:S05]  /*9be0*/  BRA `(.L_x_199) ;  /* 0xfffffff000507947 */ /* 0x000fea000383ffff */
.L_x_187:
[----:B------:R-:W-:Y:S01]  /*9bf0*/  BSSY B0, `(.L_x_200) ;  /* 0x0000006000007945 */ /* 0x000fe20003800000 */
[----:B------:R-:W-:-:S07]  /*9c00*/  IMAD.MOV.U32 R7, RZ, RZ, -0x1 ;  /* 0xffffffffff077424 */ /* 0x000fce00078e00ff */
[----:B------:R-:W-:Y:S05]  /*9c10*/  WARPSYNC.COLLECTIVE R7, `(.L_x_201) ;  /* 0x00000000070c7348 */ /* 0x000fea0003c00000 */
[----:B------:R-:W-:Y:S02]  /*9c20*/  ELECT P0, UR62, PT ;  /* 0x00000000003e782f */ /* 0x000fe40003800000 */
[----:B------:R-:W-:Y:S01]  /*9c30*/  MOV R7, UR62 ;  /* 0x0000003e00077c02 */ /* 0x000fe20008000f00 */
[----:B------:R-:W-:Y:S10]  /*9c40*/  ENDCOLLECTIVE ;  /* 0x000000000000791b */ /* 0x000ff40003800000 */
.L_x_201:
[----:B------:R-:W-:Y:S05]  /*9c50*/  BSYNC B0 ;  /* 0x0000000000007941 */ /* 0x000fea0003800000 */
.L_x_200:
[----:B------:R-:W-:Y:S05]  /*9c60*/  BRA `(.L_x_202) ;  /* 0xfffffff800a47947 */ /* 0x000fea000383ffff */
.L_x_191:
[----:B0-----:R0:W1:Y:S02]  /*9c70*/  SYNCS.PHASECHK.TRANS64.TRYWAIT P0, [R6+URZ], R3 ;  /* 0x00000003060075a7 */ /* 0x001064000800017f */
[----:B-1----:R-:W-:Y:S05]  /*9c80*/  @!P0 NANOSLEEP.SYNCS 0x989680 ;  /* 0x009896800000895d */ /* 0x002fea0003900000 */
[----:B------:R-:W1:Y:S02]  /*9c90*/  @!P0 SYNCS.PHASECHK.TRANS64 P0, [R6+URZ], R3 ;  /* 0x00000003060085a7 */ /* 0x000e64000800007f */
[----:B-1----:R-:W-:Y:S05]  /*9ca0*/  @!P0 BRA `(.L_x_191) ;  /* 0xfffffffc00f08947 */ /* 0x002fea000383ffff */
[----:B------:R-:W-:Y:S05]  /*9cb0*/  BRA `(.L_x_203) ;  /* 0xfffffff800e47947 */ /* 0x000fea000383ffff */
.L_x_192:
[----:B0-----:R0:W1:Y:S02]  /*9cc0*/  SYNCS.PHASECHK.TRANS64.TRYWAIT P0, [R7+URZ], R4 ;  /* 0x00000004070075a7 */ /* 0x001064000800017f */
[----:B-1----:R-:W-:Y:S05]  /*9cd0*/  @!P0 NANOSLEEP.SYNCS 0x989680 ;  /* 0x009896800000895d */ /* 0x002fea0003900000 */
[----:B------:R-:W1:Y:S02]  /*9ce0*/  @!P0 SYNCS.PHASECHK.TRANS64 P0, [R7+URZ], R4 ;  /* 0x00000004070085a7 */ /* 0x000e64000800007f */
[----:B-1----:R-:W-:Y:S05]  /*9cf0*/  @!P0 BRA `(.L_x_192) ;  /* 0xfffffffc00f08947 */ /* 0x002fea000383ffff */
[----:B------:R-:W-:Y:S05]  /*9d00*/  BRA `(.L_x_204) ;  /* 0xfffffff800f47947 */ /* 0x000fea000383ffff */
.L_x_193:
[----:B0-----:R0:W1:Y:S02]  /*9d10*/  SYNCS.PHASECHK.TRANS64.TRYWAIT P0, [R10+URZ], R5 ;  /* 0x000000050a0075a7 */ /* 0x001064000800017f */
[----:B-1----:R-:W-:Y:S05]  /*9d20*/  @!P0 NANOSLEEP.SYNCS 0x989680 ;  /* 0x009896800000895d */ /* 0x002fea0003900000 */
[----:B------:R-:W1:Y:S02]  /*9d30*/  @!P0 SYNCS.PHASECHK.TRANS64 P0, [R10+URZ], R5 ;  /* 0x000000050a0085a7 */ /* 0x000e64000800007f */
[----:B-1----:R-:W-:Y:S05]  /*9d40*/  @!P0 BRA `(.L_x_193) ;  /* 0xfffffffc00f08947 */ /* 0x002fea000383ffff */
[----:B------:R-:W-:Y:S05]  /*9d50*/  BRA `(.L_x_205) ;  /* 0xfffffffc00047947 */ /* 0x000fea000383ffff */
.L_x_194:
[----:B-1----:R1:W2:Y:S02]  /*9d60*/  SYNCS.PHASECHK.TRANS64.TRYWAIT P0, [R11+URZ], R6 ;  /* 0x000000060b0075a7 */ /* 0x0022a4000800017f */
[----:B--2---:R-:W-:Y:S05]  /*9d70*/  @!P0 NANOSLEEP.SYNCS 0x989680 ;  /* 0x009896800000895d */ /* 0x004fea0003900000 */
[----:B------:R-:W2:Y:S02]  /*9d80*/  @!P0 SYNCS.PHASECHK.TRANS64 P0, [R11+URZ], R6 ;  /* 0x000000060b0085a7 */ /* 0x000ea4000800007f */
[----:B--2---:R-:W-:Y:S05]  /*9d90*/  @!P0 BRA `(.L_x_194) ;  /* 0xfffffffc00f08947 */ /* 0x004fea000383ffff */
[----:B------:R-:W-:Y:S05]  /*9da0*/  BRA `(.L_x_206) ;  /* 0xfffffffc000c7947 */ /* 0x000fea000383ffff */
.L_x_207:
[----:B------:R-:W-:-:S00]  /*9db0*/  BRA `(.L_x_207) ;  /* 0xfffffffc00fc7947 */ /* 0x000fc0000383ffff */
[----:B------:R-:W-:-:S00]  /*9dc0*/  NOP ;  /* 0x0000000000007918 */ /* 0x000fc00000000000 */
        /* <DEDUP_REMOVED lines=11> */
.L_x_208:


//--------------------- .nv.shared._ZN7cutlass13device_kernelINS_4gemm6kernel13GemmUniversalIN4cute5tupleIJiiiiEEENS1_10collective13CollectiveMmaINS1_37MainloopSm90TmaGmmaWarpSpecializedFP8ILi5ENS5_IJNS4_1CILi2EEESB_NSA_ILi1EEEEEENS1_35KernelTmaWarpSpecializedCooperativeEEENS5_IJNSA_ILi256EEENSA_ILi64EEENSA_ILi128EEEEEENS_12float_e5m2_tENS5_IJlSC_lEEESK_SL_NS4_8TiledMMAINS4_8MMA_AtomIJNS4_4SM904GMMA30MMA_64x64x32_F32E5M2E5M2_SS_TNILNSP_7ScaleInE1ELSR_1EEEEEENS4_6LayoutINS5_IJSB_SC_SC_EEENS5_IJSC_NSA_ILi0EEESW_EEEEENS5_IJNS4_10UnderscoreESZ_SZ_EEEEENS4_23SM90_TMA_LOAD_MULTICASTENS4_14ComposedLayoutINS4_7SwizzleILi3ELi4ELi3EEENS4_18smem_ptr_flag_bitsILi8EEENSU_INS5_IJNSA_ILi8EEESI_EEENS5_IJSI_SC_EEEEEEEvNS4_8identityES12_S1C_vS1D_EENS_8epilogue10collective6detail29Sm90TmaWarpSpecializedAdapterINS1G_15DefaultEpilogueISK_SL_SL_NS1F_6thread17LinearCombinationISK_Li1EffLNS1K_9ScaleType4KindE0ELNS_15FloatRoundStyleE2ESK_EENS1_15EpilogueDefaultEEEEEvvEEEEvNT_6ParamsE --------------------------
	.section	.nv.shared._ZN7cutlass13device_kernelINS_4gemm6kernel13GemmUniversalIN4cute5tupleIJiiiiEEENS1_10collective13CollectiveMmaINS1_37MainloopSm90TmaGmmaWarpSpecializedFP8ILi5ENS5_IJNS4_1CILi2EEESB_NSA_ILi1EEEEEENS1_35KernelTmaWarpSpecializedCooperativeEEENS5_IJNSA_ILi256EEENSA_ILi64EEENSA_ILi128EEEEEENS_12float_e5m2_tENS5_IJlSC_lEEESK_SL_NS4_8TiledMMAINS4_8MMA_AtomIJNS4_4SM904GMMA30MMA_64x64x32_F32E5M2E5M2_SS_TNILNSP_7ScaleInE1ELSR_1EEEEEENS4_6LayoutINS5_IJSB_SC_SC_EEENS5_IJSC_NSA_ILi0EEESW_EEEEENS5_IJNS4_10UnderscoreESZ_SZ_EEEEENS4_23SM90_TMA_LOAD_MULTICASTENS4_14ComposedLayoutINS4_7SwizzleILi3ELi4ELi3EEENS4_18smem_ptr_flag_bitsILi8EEENSU_INS5_IJNSA_ILi8EEESI_EEENS5_IJSI_SC_EEEEEEEvNS4_8identityES12_S1C_vS1D_EENS_8epilogue10collective6detail29Sm90TmaWarpSpecializedAdapterINS1G_15DefaultEpilogueISK_SL_SL_NS1F_6thread17LinearCombinationISK_Li1EffLNS1K_9ScaleType4KindE0ELNS_15FloatRoundStyleE2ESK_EENS1_15EpilogueDefaultEEEEEvvEEEEvNT_6ParamsE,"aw",@nobits
	.sectionflags	@""
	.align	16
	.zero		1024


//--------------------- .nv.shared.reserved.0     --------------------------
	.section	.nv.shared.reserved.0,"aw",@nobits
	.weak		__nv_reservedSMEM_offset_0_alias
	.size		__nv_reservedSMEM_offset_0_alias, 0, 0
	.other		__nv_reservedSMEM_offset_0_alias,@"STO_CUDA_RESERVED_SHARED STV_DEFAULT"
__nv_reservedSMEM_offset_0_alias:
	.zero		0


//--------------------- .nv.global                --------------------------
	.section	.nv.global,"aw",@nobits
.nv.global:
	.type		_ZN40_INTERNAL_890207a5_4_k_cu_9a5a5478_170234cute1_E,@object
	.size		_ZN40_INTERNAL_890207a5_4_k_cu_9a5a5478_170234cute1_E,(_ZN40_INTERNAL_890207a5_4_k_cu_9a5a5478_170234cuda3std3__45__cpo6cbeginE - _ZN40_INTERNAL_890207a5_4_k_cu_9a5a5478_170234cute1_E)
_ZN40_INTERNAL_890207a5_4_k_cu_9a5a5478_170234cute1_E:
	.zero		1
	.type		_ZN40_INTERNAL_890207a5_4_k_cu_9a5a5478_170234cuda3std3__45__cpo6cbeginE,@object
	.size		_ZN40_INTERNAL_890207a5_4_k_cu_9a5a5478_170234cuda3std3__45__cpo6cbeginE,(_ZN40_INTERNAL_890207a5_4_k_cu_9a5a5478_170234cuda3std3__48in_placeE - _ZN40_INTERNAL_890207a5_4_k_cu_9a5a5478_170234cuda3std3__45__cpo6cbeginE)
_ZN40_INTERNAL_890207a5_4_k_cu_9a5a5478_170234cuda3std3__45__cpo6cbeginE:
	.zero		1
	.type		_ZN40_INTERNAL_890207a5_4_k_cu_9a5a5478_170234cuda3std3__48in_placeE,@object
	.size		_ZN40_INTERNAL_890207a5_4_k_cu_9a5a5478_170234cuda3std3__48in_placeE,(_ZN40_INTERNAL_890207a5_4_k_cu_9a5a5478_170234cuda3std6ranges3__45__cpo9iter_moveE - _ZN40_INTERNAL_890207a5_4_k_cu_9a5a5478_170234cuda3std3__48in_placeE)
_ZN40_INTERNAL_890207a5_4_k_cu_9a5a5478_170234cuda3std3__48in_placeE:
	.zero		1
	.type		_ZN40_INTERNAL_890207a5_4_k_cu_9a5a5478_170234cuda3std6ranges3__45__cpo9iter_moveE,@object
	.size		_ZN40_INTERNAL_890207a5_4_k_cu_9a5a5478_170234cuda3std6ranges3__45__cpo9iter_moveE,(_ZN40_INTERNAL_890207a5_4_k_cu_9a5a5478_170234cuda3std3__45__cpo5beginE - _ZN40_INTERNAL_890207a5_4_k_cu_9a5a5478_170234cuda3std6ranges3__45__cpo9iter_moveE)
_ZN40_INTERNAL_890207a5_4_k_cu_9a5a5478_170234cuda3std6ranges3__45__cpo9iter_moveE:
	.zero		1
	.type		_ZN40_INTERNAL_890207a5_4_k_cu_9a5a5478_170234cuda3std3__45__cpo5beginE,@object
	.size		_ZN40_INTERNAL_890207a5_4_k_cu_9a5a5478_170234cuda3std3__45__cpo5beginE,(_ZN40_INTERNAL_890207a5_4_k_cu_9a5a5478_170234cuda3std3__442_GLOBAL__N__890207a5_4_k_cu_9a5a5478_170236ignoreE - _ZN40_INTERNAL_890207a5_4_k_cu_9a5a5478_170234cuda3std3__45__cpo5beginE)
_ZN40_INTERNAL_890207a5_4_k_cu_9a5a5478_170234cuda3std3__45__cpo5beginE:
	.zero		1
	.type		_ZN40_INTERNAL_890207a5_4_k_cu_9a5a5478_170234cuda3std3__442_GLOBAL__N__890207a5_4_k_cu_9a5a5478_170236ignoreE,@object
	.size		_ZN40_INTERNAL_890207a5_4_k_cu_9a5a5478_170234cuda3std3__442_GLOBAL__N__890207a5_4_k_cu_9a5a5478_170236ignoreE,(_ZN40_INTERNAL_890207a5_4_k_cu_9a5a5478_170234cute7productE - _ZN40_INTERNAL_890207a5_4_k_cu_9a5a5478_170234cuda3std3__442_GLOBAL__N__890207a5_4_k_cu_9a5a5478_170236ignoreE)
_ZN40_INTERNAL_890207a5_4_k_cu_9a5a5478_170234cuda3std3__442_GLOBAL__N__890207a5_4_k_cu_9a5a5478_170236ignoreE:
	.zero		1
	.type		_ZN40_INTERNAL_890207a5_4_k_cu_9a5a5478_170234cute7productE,@object
	.size		_ZN40_INTERNAL_890207a5_4_k_cu_9a5a5478_170234cute7productE,(_ZN40_INTERNAL_890207a5_4_k_cu_9a5a5478_170234cuda3std3__45__cpo3endE - _ZN40_INTERNAL_890207a5_4_k_cu_9a5a5478_170234cute7productE)
_ZN40_INTERNAL_890207a5_4_k_cu_9a5a5478_170234cute7productE:
	.zero		1
	.type		_ZN40_INTERNAL_890207a5_4_k_cu_9a5a5478_170234cuda3std3__45__cpo3endE,@object
	.size		_ZN40_INTERNAL_890207a5_4_k_cu_9a5a5478_170234cuda3std3__45__cpo3endE,(_ZN40_INTERNAL_890207a5_4_k_cu_9a5a5478_170234cuda3std3__419piecewise_constructE - _ZN40_INTERNAL_890207a5_4_k_cu_9a5a5478_170234cuda3std3__45__cpo3endE)
_ZN40_INTERNAL_890207a5_4_k_cu_9a5a5478_170234cuda3std3__45__cpo3endE:
	.zero		1
	.type		_ZN40_INTERNAL_890207a5_4_k_cu_9a5a5478_170234cuda3std3__419piecewise_constructE,@object
	.size		_ZN40_INTERNAL_890207a5_4_k_cu_9a5a5478_170234cuda3std3__419piecewise_constructE,(_ZN40_INTERNAL_890207a5_4_k_cu_9a5a5478_170234cuda3std3__45__cpo4cendE - _ZN40_INTERNAL_890207a5_4_k_cu_9a5a5478_170234cuda3std3__419piecewise_constructE)
_ZN40_INTERNAL_890207a5_4_k_cu_9a5a5478_170234cuda3std3__419piecewise_constructE:
	.zero		1
	.type		_ZN40_INTERNAL_890207a5_4_k_cu_9a5a5478_170234cuda3std3__45__cpo4cendE,@object
	.size		_ZN40_INTERNAL_890207a5_4_k_cu_9a5a5478_170234cuda3std3__45__cpo4cendE,(_ZN40_INTERNAL_890207a5_4_k_cu_9a5a5478_170234cuda3std6ranges3__45__cpo4swapE - _ZN40_INTERNAL_890207a5_4_k_cu_9a5a5478_170234cuda3std3__45__cpo4cendE)
_ZN40_INTERNAL_890207a5_4_k_cu_9a5a5478_170234cuda3std3__45__cpo4cendE:
	.zero		1
	.type		_ZN40_INTERNAL_890207a5_4_k_cu_9a5a5478_170234cuda3std6ranges3__45__cpo4swapE,@object
	.size		_ZN40_INTERNAL_890207a5_4_k_cu_9a5a5478_170234cuda3std6ranges3__45__cpo4swapE,(.L_7 - _ZN40_INTERNAL_890207a5_4_k_cu_9a5a5478_170234cuda3std6ranges3__45__cpo4swapE)
_ZN40_INTERNAL_890207a5_4_k_cu_9a5a5478_170234cuda3std6ranges3__45__cpo4swapE:
	.zero		1
.L_7:


//--------------------- .nv.constant0._ZN7cutlass13device_kernelINS_4gemm6kernel13GemmUniversalIN4cute5tupleIJiiiiEEENS1_10collective13CollectiveMmaINS1_37MainloopSm90TmaGmmaWarpSpecializedFP8ILi5ENS5_IJNS4_1CILi2EEESB_NSA_ILi1EEEEEENS1_35KernelTmaWarpSpecializedCooperativeEEENS5_IJNSA_ILi256EEENSA_ILi64EEENSA_ILi128EEEEEENS_12float_e5m2_tENS5_IJlSC_lEEESK_SL_NS4_8TiledMMAINS4_8MMA_AtomIJNS4_4SM904GMMA30MMA_64x64x32_F32E5M2E5M2_SS_TNILNSP_7ScaleInE1ELSR_1EEEEEENS4_6LayoutINS5_IJSB_SC_SC_EEENS5_IJSC_NSA_ILi0EEESW_EEEEENS5_IJNS4_10UnderscoreESZ_SZ_EEEEENS4_23SM90_TMA_LOAD_MULTICASTENS4_14ComposedLayoutINS4_7SwizzleILi3ELi4ELi3EEENS4_18smem_ptr_flag_bitsILi8EEENSU_INS5_IJNSA_ILi8EEESI_EEENS5_IJSI_SC_EEEEEEEvNS4_8identityES12_S1C_vS1D_EENS_8epilogue10collective6detail29Sm90TmaWarpSpecializedAdapterINS1G_15DefaultEpilogueISK_SL_SL_NS1F_6thread17LinearCombinationISK_Li1EffLNS1K_9ScaleType4KindE0ELNS_15FloatRoundStyleE2ESK_EENS1_15EpilogueDefaultEEEEEvvEEEEvNT_6ParamsE --------------------------
	.section	.nv.constant0._ZN7cutlass13device_kernelINS_4gemm6kernel13GemmUniversalIN4cute5tupleIJiiiiEEENS1_10collective13CollectiveMmaINS1_37MainloopSm90TmaGmmaWarpSpecializedFP8ILi5ENS5_IJNS4_1CILi2EEESB_NSA_ILi1EEEEEENS1_35KernelTmaWarpSpecializedCooperativeEEENS5_IJNSA_ILi256EEENSA_ILi64EEENSA_ILi128EEEEEENS_12float_e5m2_tENS5_IJlSC_lEEESK_SL_NS4_8TiledMMAINS4_8MMA_AtomIJNS4_4SM904GMMA30MMA_64x64x32_F32E5M2E5M2_SS_TNILNSP_7ScaleInE1ELSR_1EEEEEENS4_6LayoutINS5_IJSB_SC_SC_EEENS5_IJSC_NSA_ILi0EEESW_EEEEENS5_IJNS4_10UnderscoreESZ_SZ_EEEEENS4_23SM90_TMA_LOAD_MULTICASTENS4_14ComposedLayoutINS4_7SwizzleILi3ELi4ELi3EEENS4_18smem_ptr_flag_bitsILi8EEENSU_INS5_IJNSA_ILi8EEESI_EEENS5_IJSI_SC_EEEEEEEvNS4_8identityES12_S1C_vS1D_EENS_8epilogue10collective6detail29Sm90TmaWarpSpecializedAdapterINS1G_15DefaultEpilogueISK_SL_SL_NS1F_6thread17LinearCombinationISK_Li1EffLNS1K_9ScaleType4KindE0ELNS_15FloatRoundStyleE2ESK_EENS1_15EpilogueDefaultEEEEEvvEEEEvNT_6ParamsE,"a",@progbits
	.sectionflags	@""
	.align	4
.nv.constant0._ZN7cutlass13device_kernelINS_4gemm6kernel13GemmUniversalIN4cute5tupleIJiiiiEEENS1_10collective13CollectiveMmaINS1_37MainloopSm90TmaGmmaWarpSpecializedFP8ILi5ENS5_IJNS4_1CILi2EEESB_NSA_ILi1EEEEEENS1_35KernelTmaWarpSpecializedCooperativeEEENS5_IJNSA_ILi256EEENSA_ILi64EEENSA_ILi128EEEEEENS_12float_e5m2_tENS5_IJlSC_lEEESK_SL_NS4_8TiledMMAINS4_8MMA_AtomIJNS4_4SM904GMMA30MMA_64x64x32_F32E5M2E5M2_SS_TNILNSP_7ScaleInE1ELSR_1EEEEEENS4_6LayoutINS5_IJSB_SC_SC_EEENS5_IJSC_NSA_ILi0EEESW_EEEEENS5_IJNS4_10UnderscoreESZ_SZ_EEEEENS4_23SM90_TMA_LOAD_MULTICASTENS4_14ComposedLayoutINS4_7SwizzleILi3ELi4ELi3EEENS4_18smem_ptr_flag_bitsILi8EEENSU_INS5_IJNSA_ILi8EEESI_EEENS5_IJSI_SC_EEEEEEEvNS4_8identityES12_S1C_vS1D_EENS_8epilogue10collective6detail29Sm90TmaWarpSpecializedAdapterINS1G_15DefaultEpilogueISK_SL_SL_NS1F_6thread17LinearCombinationISK_Li1EffLNS1K_9ScaleType4KindE0ELNS_15FloatRoundStyleE2ESK_EENS1_15EpilogueDefaultEEEEEvvEEEEvNT_6ParamsE:
	.zero		1664


//--------------------- SYMBOLS --------------------------

	.type		.nv.reservedSmem.offset0,@object
	.size		.nv.reservedSmem.offset0,0x4
